//
// Generated by NVIDIA NVVM Compiler
//
// Compiler Build ID: CL-36424714
// Cuda compilation tools, release 13.0, V13.0.88
// Based on NVVM 20.0.0
//

.version 9.0
.target sm_100
.address_size 64

	// .globl	_Z11rl_simulatePfS_S_ii
.global .align 4 .b8 precalc_xorwow_matrix[102400];
.global .align 4 .b8 precalc_xorwow_offset_matrix[102400];
.global .align 4 .b8 mrg32k3aM1[2304];
.global .align 4 .b8 mrg32k3aM2[2304];
.global .align 4 .b8 mrg32k3aM1SubSeq[2016];
.global .align 4 .b8 mrg32k3aM2SubSeq[2016];
.global .align 4 .b8 mrg32k3aM1Seq[2304];
.global .align 4 .b8 mrg32k3aM2Seq[2304];
.const .align 8 .b8 __cr_lgamma_table[72];

.visible .entry _Z11rl_simulatePfS_S_ii(
	.param .u64 .ptr .align 1 _Z11rl_simulatePfS_S_ii_param_0,
	.param .u64 .ptr .align 1 _Z11rl_simulatePfS_S_ii_param_1,
	.param .u64 .ptr .align 1 _Z11rl_simulatePfS_S_ii_param_2,
	.param .u32 _Z11rl_simulatePfS_S_ii_param_3,
	.param .u32 _Z11rl_simulatePfS_S_ii_param_4
)
{
	.local .align 8 .b8 	__local_depot0[48];
	.reg .b64 	%SP;
	.reg .b64 	%SPL;
	.reg .pred 	%p<73>;
	.reg .b32 	%r<1406>;
	.reg .b32 	%f<98>;
	.reg .b64 	%rd<49>;

	mov.u64 	%SPL, __local_depot0;
	ld.param.u64 	%rd12, [_Z11rl_simulatePfS_S_ii_param_0];
	ld.param.u64 	%rd13, [_Z11rl_simulatePfS_S_ii_param_1];
	ld.param.u64 	%rd14, [_Z11rl_simulatePfS_S_ii_param_2];
	ld.param.u32 	%r591, [_Z11rl_simulatePfS_S_ii_param_3];
	ld.param.u32 	%r590, [_Z11rl_simulatePfS_S_ii_param_4];
	cvta.to.global.u64 	%rd1, %rd12;
	cvta.to.global.u64 	%rd2, %rd13;
	cvta.to.global.u64 	%rd3, %rd14;
	mov.u32 	%r592, %ctaid.x;
	mov.u32 	%r593, %ntid.x;
	mov.u32 	%r594, %tid.x;
	mad.lo.s32 	%r1, %r592, %r593, %r594;
	setp.ge.s32 	%p1, %r1, %r591;
	@%p1 bra 	$L__BB0_129;
	add.u64 	%rd4, %SPL, 0;
	cvt.s64.s32 	%rd5, %r1;
	mov.b32 	%r1112, 1593684748;
	mov.b32 	%r600, 832094735;
	st.local.v2.u32 	[%rd4], {%r600, %r1112};
	mov.b32 	%r1110, -123459836;
	mov.b32 	%r1111, 1111207954;
	st.local.v2.u32 	[%rd4+8], {%r1111, %r1110};
	mov.b32 	%r1108, 1476011280;
	mov.b32 	%r1109, -589760388;
	st.local.v2.u32 	[%rd4+16], {%r1109, %r1108};
	setp.eq.s32 	%p2, %r1, 0;
	@%p2 bra 	$L__BB0_116;
	mov.b32 	%r1095, 0;
	mov.b32 	%r1112, 1593684748;
	mov.b32 	%r1111, 1111207954;
	mov.b32 	%r1110, -123459836;
	mov.b32 	%r1109, -589760388;
	mov.b32 	%r1108, 1476011280;
	mov.u64 	%rd18, precalc_xorwow_matrix;
	mov.u64 	%rd48, %rd5;
$L__BB0_3:
	mov.u64 	%rd6, %rd48;
	and.b64  	%rd16, %rd6, 3;
	setp.eq.s64 	%p3, %rd16, 0;
	@%p3 bra 	$L__BB0_115;
	mul.wide.u32 	%rd17, %r1095, 3200;
	add.s64 	%rd7, %rd18, %rd17;
	mov.b32 	%r1108, 0;
	mov.u32 	%r1109, %r1108;
	mov.u32 	%r1110, %r1108;
	mov.u32 	%r1111, %r1108;
	mov.u32 	%r1112, %r1108;
	mov.u32 	%r1101, %r1108;
$L__BB0_5:
	mul.wide.u32 	%rd19, %r1101, 4;
	add.s64 	%rd20, %rd4, %rd19;
	ld.local.u32 	%r14, [%rd20+4];
	shl.b32 	%r15, %r1101, 5;
	mov.b32 	%r1107, 0;
$L__BB0_6:
	.pragma "nounroll";
	shr.u32 	%r609, %r14, %r1107;
	and.b32  	%r610, %r609, 1;
	setp.eq.b32 	%p4, %r610, 1;
	not.pred 	%p5, %p4;
	add.s32 	%r611, %r15, %r1107;
	mul.lo.s32 	%r612, %r611, 5;
	mul.wide.u32 	%rd21, %r612, 4;
	add.s64 	%rd8, %rd7, %rd21;
	@%p5 bra 	$L__BB0_8;
	ld.global.u32 	%r613, [%rd8];
	xor.b32  	%r1112, %r1112, %r613;
	ld.global.u32 	%r614, [%rd8+4];
	xor.b32  	%r1111, %r1111, %r614;
	ld.global.u32 	%r615, [%rd8+8];
	xor.b32  	%r1110, %r1110, %r615;
	ld.global.u32 	%r616, [%rd8+12];
	xor.b32  	%r1109, %r1109, %r616;
	ld.global.u32 	%r617, [%rd8+16];
	xor.b32  	%r1108, %r1108, %r617;
$L__BB0_8:
	and.b32  	%r619, %r609, 2;
	setp.eq.s32 	%p6, %r619, 0;
	@%p6 bra 	$L__BB0_10;
	ld.global.u32 	%r620, [%rd8+20];
	xor.b32  	%r1112, %r1112, %r620;
	ld.global.u32 	%r621, [%rd8+24];
	xor.b32  	%r1111, %r1111, %r621;
	ld.global.u32 	%r622, [%rd8+28];
	xor.b32  	%r1110, %r1110, %r622;
	ld.global.u32 	%r623, [%rd8+32];
	xor.b32  	%r1109, %r1109, %r623;
	ld.global.u32 	%r624, [%rd8+36];
	xor.b32  	%r1108, %r1108, %r624;
$L__BB0_10:
	and.b32  	%r626, %r609, 4;
	setp.eq.s32 	%p7, %r626, 0;
	@%p7 bra 	$L__BB0_12;
	ld.global.u32 	%r627, [%rd8+40];
	xor.b32  	%r1112, %r1112, %r627;
	ld.global.u32 	%r628, [%rd8+44];
	xor.b32  	%r1111, %r1111, %r628;
	ld.global.u32 	%r629, [%rd8+48];
	xor.b32  	%r1110, %r1110, %r629;
	ld.global.u32 	%r630, [%rd8+52];
	xor.b32  	%r1109, %r1109, %r630;
	ld.global.u32 	%r631, [%rd8+56];
	xor.b32  	%r1108, %r1108, %r631;
$L__BB0_12:
	and.b32  	%r633, %r609, 8;
	setp.eq.s32 	%p8, %r633, 0;
	@%p8 bra 	$L__BB0_14;
	ld.global.u32 	%r634, [%rd8+60];
	xor.b32  	%r1112, %r1112, %r634;
	ld.global.u32 	%r635, [%rd8+64];
	xor.b32  	%r1111, %r1111, %r635;
	ld.global.u32 	%r636, [%rd8+68];
	xor.b32  	%r1110, %r1110, %r636;
	ld.global.u32 	%r637, [%rd8+72];
	xor.b32  	%r1109, %r1109, %r637;
	ld.global.u32 	%r638, [%rd8+76];
	xor.b32  	%r1108, %r1108, %r638;
$L__BB0_14:
	and.b32  	%r640, %r609, 16;
	setp.eq.s32 	%p9, %r640, 0;
	@%p9 bra 	$L__BB0_16;
	ld.global.u32 	%r641, [%rd8+80];
	xor.b32  	%r1112, %r1112, %r641;
	ld.global.u32 	%r642, [%rd8+84];
	xor.b32  	%r1111, %r1111, %r642;
	ld.global.u32 	%r643, [%rd8+88];
	xor.b32  	%r1110, %r1110, %r643;
	ld.global.u32 	%r644, [%rd8+92];
	xor.b32  	%r1109, %r1109, %r644;
	ld.global.u32 	%r645, [%rd8+96];
	xor.b32  	%r1108, %r1108, %r645;
$L__BB0_16:
	and.b32  	%r647, %r609, 32;
	setp.eq.s32 	%p10, %r647, 0;
	@%p10 bra 	$L__BB0_18;
	ld.global.u32 	%r648, [%rd8+100];
	xor.b32  	%r1112, %r1112, %r648;
	ld.global.u32 	%r649, [%rd8+104];
	xor.b32  	%r1111, %r1111, %r649;
	ld.global.u32 	%r650, [%rd8+108];
	xor.b32  	%r1110, %r1110, %r650;
	ld.global.u32 	%r651, [%rd8+112];
	xor.b32  	%r1109, %r1109, %r651;
	ld.global.u32 	%r652, [%rd8+116];
	xor.b32  	%r1108, %r1108, %r652;
$L__BB0_18:
	and.b32  	%r654, %r609, 64;
	setp.eq.s32 	%p11, %r654, 0;
	@%p11 bra 	$L__BB0_20;
	ld.global.u32 	%r655, [%rd8+120];
	xor.b32  	%r1112, %r1112, %r655;
	ld.global.u32 	%r656, [%rd8+124];
	xor.b32  	%r1111, %r1111, %r656;
	ld.global.u32 	%r657, [%rd8+128];
	xor.b32  	%r1110, %r1110, %r657;
	ld.global.u32 	%r658, [%rd8+132];
	xor.b32  	%r1109, %r1109, %r658;
	ld.global.u32 	%r659, [%rd8+136];
	xor.b32  	%r1108, %r1108, %r659;
$L__BB0_20:
	and.b32  	%r661, %r609, 128;
	setp.eq.s32 	%p12, %r661, 0;
	@%p12 bra 	$L__BB0_22;
	ld.global.u32 	%r662, [%rd8+140];
	xor.b32  	%r1112, %r1112, %r662;
	ld.global.u32 	%r663, [%rd8+144];
	xor.b32  	%r1111, %r1111, %r663;
	ld.global.u32 	%r664, [%rd8+148];
	xor.b32  	%r1110, %r1110, %r664;
	ld.global.u32 	%r665, [%rd8+152];
	xor.b32  	%r1109, %r1109, %r665;
	ld.global.u32 	%r666, [%rd8+156];
	xor.b32  	%r1108, %r1108, %r666;
$L__BB0_22:
	and.b32  	%r668, %r609, 256;
	setp.eq.s32 	%p13, %r668, 0;
	@%p13 bra 	$L__BB0_24;
	ld.global.u32 	%r669, [%rd8+160];
	xor.b32  	%r1112, %r1112, %r669;
	ld.global.u32 	%r670, [%rd8+164];
	xor.b32  	%r1111, %r1111, %r670;
	ld.global.u32 	%r671, [%rd8+168];
	xor.b32  	%r1110, %r1110, %r671;
	ld.global.u32 	%r672, [%rd8+172];
	xor.b32  	%r1109, %r1109, %r672;
	ld.global.u32 	%r673, [%rd8+176];
	xor.b32  	%r1108, %r1108, %r673;
$L__BB0_24:
	and.b32  	%r675, %r609, 512;
	setp.eq.s32 	%p14, %r675, 0;
	@%p14 bra 	$L__BB0_26;
	ld.global.u32 	%r676, [%rd8+180];
	xor.b32  	%r1112, %r1112, %r676;
	ld.global.u32 	%r677, [%rd8+184];
	xor.b32  	%r1111, %r1111, %r677;
	ld.global.u32 	%r678, [%rd8+188];
	xor.b32  	%r1110, %r1110, %r678;
	ld.global.u32 	%r679, [%rd8+192];
	xor.b32  	%r1109, %r1109, %r679;
	ld.global.u32 	%r680, [%rd8+196];
	xor.b32  	%r1108, %r1108, %r680;
$L__BB0_26:
	and.b32  	%r682, %r609, 1024;
	setp.eq.s32 	%p15, %r682, 0;
	@%p15 bra 	$L__BB0_28;
	ld.global.u32 	%r683, [%rd8+200];
	xor.b32  	%r1112, %r1112, %r683;
	ld.global.u32 	%r684, [%rd8+204];
	xor.b32  	%r1111, %r1111, %r684;
	ld.global.u32 	%r685, [%rd8+208];
	xor.b32  	%r1110, %r1110, %r685;
	ld.global.u32 	%r686, [%rd8+212];
	xor.b32  	%r1109, %r1109, %r686;
	ld.global.u32 	%r687, [%rd8+216];
	xor.b32  	%r1108, %r1108, %r687;
$L__BB0_28:
	and.b32  	%r689, %r609, 2048;
	setp.eq.s32 	%p16, %r689, 0;
	@%p16 bra 	$L__BB0_30;
	ld.global.u32 	%r690, [%rd8+220];
	xor.b32  	%r1112, %r1112, %r690;
	ld.global.u32 	%r691, [%rd8+224];
	xor.b32  	%r1111, %r1111, %r691;
	ld.global.u32 	%r692, [%rd8+228];
	xor.b32  	%r1110, %r1110, %r692;
	ld.global.u32 	%r693, [%rd8+232];
	xor.b32  	%r1109, %r1109, %r693;
	ld.global.u32 	%r694, [%rd8+236];
	xor.b32  	%r1108, %r1108, %r694;
$L__BB0_30:
	and.b32  	%r696, %r609, 4096;
	setp.eq.s32 	%p17, %r696, 0;
	@%p17 bra 	$L__BB0_32;
	ld.global.u32 	%r697, [%rd8+240];
	xor.b32  	%r1112, %r1112, %r697;
	ld.global.u32 	%r698, [%rd8+244];
	xor.b32  	%r1111, %r1111, %r698;
	ld.global.u32 	%r699, [%rd8+248];
	xor.b32  	%r1110, %r1110, %r699;
	ld.global.u32 	%r700, [%rd8+252];
	xor.b32  	%r1109, %r1109, %r700;
	ld.global.u32 	%r701, [%rd8+256];
	xor.b32  	%r1108, %r1108, %r701;
$L__BB0_32:
	and.b32  	%r703, %r609, 8192;
	setp.eq.s32 	%p18, %r703, 0;
	@%p18 bra 	$L__BB0_34;
	ld.global.u32 	%r704, [%rd8+260];
	xor.b32  	%r1112, %r1112, %r704;
	ld.global.u32 	%r705, [%rd8+264];
	xor.b32  	%r1111, %r1111, %r705;
	ld.global.u32 	%r706, [%rd8+268];
	xor.b32  	%r1110, %r1110, %r706;
	ld.global.u32 	%r707, [%rd8+272];
	xor.b32  	%r1109, %r1109, %r707;
	ld.global.u32 	%r708, [%rd8+276];
	xor.b32  	%r1108, %r1108, %r708;
$L__BB0_34:
	and.b32  	%r710, %r609, 16384;
	setp.eq.s32 	%p19, %r710, 0;
	@%p19 bra 	$L__BB0_36;
	ld.global.u32 	%r711, [%rd8+280];
	xor.b32  	%r1112, %r1112, %r711;
	ld.global.u32 	%r712, [%rd8+284];
	xor.b32  	%r1111, %r1111, %r712;
	ld.global.u32 	%r713, [%rd8+288];
	xor.b32  	%r1110, %r1110, %r713;
	ld.global.u32 	%r714, [%rd8+292];
	xor.b32  	%r1109, %r1109, %r714;
	ld.global.u32 	%r715, [%rd8+296];
	xor.b32  	%r1108, %r1108, %r715;
$L__BB0_36:
	and.b32  	%r717, %r609, 32768;
	setp.eq.s32 	%p20, %r717, 0;
	@%p20 bra 	$L__BB0_38;
	ld.global.u32 	%r718, [%rd8+300];
	xor.b32  	%r1112, %r1112, %r718;
	ld.global.u32 	%r719, [%rd8+304];
	xor.b32  	%r1111, %r1111, %r719;
	ld.global.u32 	%r720, [%rd8+308];
	xor.b32  	%r1110, %r1110, %r720;
	ld.global.u32 	%r721, [%rd8+312];
	xor.b32  	%r1109, %r1109, %r721;
	ld.global.u32 	%r722, [%rd8+316];
	xor.b32  	%r1108, %r1108, %r722;
$L__BB0_38:
	add.s32 	%r1107, %r1107, 16;
	setp.ne.s32 	%p21, %r1107, 32;
	@%p21 bra 	$L__BB0_6;
	mad.lo.s32 	%r723, %r1101, -31, %r15;
	add.s32 	%r1101, %r723, 1;
	setp.ne.s32 	%p22, %r1101, 5;
	@%p22 bra 	$L__BB0_5;
	st.local.u32 	[%rd4+4], %r1112;
	st.local.v2.u32 	[%rd4+8], {%r1111, %r1110};
	st.local.v2.u32 	[%rd4+16], {%r1109, %r1108};
	and.b64  	%rd22, %rd6, 3;
	setp.eq.s64 	%p23, %rd22, 1;
	@%p23 bra 	$L__BB0_115;
	mov.b32 	%r1108, 0;
	mov.u32 	%r1109, %r1108;
	mov.u32 	%r1110, %r1108;
	mov.u32 	%r1111, %r1108;
	mov.u32 	%r1112, %r1108;
	mov.u32 	%r1193, %r1108;
$L__BB0_42:
	mul.wide.u32 	%rd23, %r1193, 4;
	add.s64 	%rd24, %rd4, %rd23;
	ld.local.u32 	%r190, [%rd24+4];
	shl.b32 	%r191, %r1193, 5;
	mov.b32 	%r1199, 0;
$L__BB0_43:
	.pragma "nounroll";
	shr.u32 	%r726, %r190, %r1199;
	and.b32  	%r727, %r726, 1;
	setp.eq.b32 	%p24, %r727, 1;
	not.pred 	%p25, %p24;
	add.s32 	%r728, %r191, %r1199;
	mul.lo.s32 	%r729, %r728, 5;
	mul.wide.u32 	%rd25, %r729, 4;
	add.s64 	%rd9, %rd7, %rd25;
	@%p25 bra 	$L__BB0_45;
	ld.global.u32 	%r730, [%rd9];
	xor.b32  	%r1112, %r1112, %r730;
	ld.global.u32 	%r731, [%rd9+4];
	xor.b32  	%r1111, %r1111, %r731;
	ld.global.u32 	%r732, [%rd9+8];
	xor.b32  	%r1110, %r1110, %r732;
	ld.global.u32 	%r733, [%rd9+12];
	xor.b32  	%r1109, %r1109, %r733;
	ld.global.u32 	%r734, [%rd9+16];
	xor.b32  	%r1108, %r1108, %r734;
$L__BB0_45:
	and.b32  	%r736, %r726, 2;
	setp.eq.s32 	%p26, %r736, 0;
	@%p26 bra 	$L__BB0_47;
	ld.global.u32 	%r737, [%rd9+20];
	xor.b32  	%r1112, %r1112, %r737;
	ld.global.u32 	%r738, [%rd9+24];
	xor.b32  	%r1111, %r1111, %r738;
	ld.global.u32 	%r739, [%rd9+28];
	xor.b32  	%r1110, %r1110, %r739;
	ld.global.u32 	%r740, [%rd9+32];
	xor.b32  	%r1109, %r1109, %r740;
	ld.global.u32 	%r741, [%rd9+36];
	xor.b32  	%r1108, %r1108, %r741;
$L__BB0_47:
	and.b32  	%r743, %r726, 4;
	setp.eq.s32 	%p27, %r743, 0;
	@%p27 bra 	$L__BB0_49;
	ld.global.u32 	%r744, [%rd9+40];
	xor.b32  	%r1112, %r1112, %r744;
	ld.global.u32 	%r745, [%rd9+44];
	xor.b32  	%r1111, %r1111, %r745;
	ld.global.u32 	%r746, [%rd9+48];
	xor.b32  	%r1110, %r1110, %r746;
	ld.global.u32 	%r747, [%rd9+52];
	xor.b32  	%r1109, %r1109, %r747;
	ld.global.u32 	%r748, [%rd9+56];
	xor.b32  	%r1108, %r1108, %r748;
$L__BB0_49:
	and.b32  	%r750, %r726, 8;
	setp.eq.s32 	%p28, %r750, 0;
	@%p28 bra 	$L__BB0_51;
	ld.global.u32 	%r751, [%rd9+60];
	xor.b32  	%r1112, %r1112, %r751;
	ld.global.u32 	%r752, [%rd9+64];
	xor.b32  	%r1111, %r1111, %r752;
	ld.global.u32 	%r753, [%rd9+68];
	xor.b32  	%r1110, %r1110, %r753;
	ld.global.u32 	%r754, [%rd9+72];
	xor.b32  	%r1109, %r1109, %r754;
	ld.global.u32 	%r755, [%rd9+76];
	xor.b32  	%r1108, %r1108, %r755;
$L__BB0_51:
	and.b32  	%r757, %r726, 16;
	setp.eq.s32 	%p29, %r757, 0;
	@%p29 bra 	$L__BB0_53;
	ld.global.u32 	%r758, [%rd9+80];
	xor.b32  	%r1112, %r1112, %r758;
	ld.global.u32 	%r759, [%rd9+84];
	xor.b32  	%r1111, %r1111, %r759;
	ld.global.u32 	%r760, [%rd9+88];
	xor.b32  	%r1110, %r1110, %r760;
	ld.global.u32 	%r761, [%rd9+92];
	xor.b32  	%r1109, %r1109, %r761;
	ld.global.u32 	%r762, [%rd9+96];
	xor.b32  	%r1108, %r1108, %r762;
$L__BB0_53:
	and.b32  	%r764, %r726, 32;
	setp.eq.s32 	%p30, %r764, 0;
	@%p30 bra 	$L__BB0_55;
	ld.global.u32 	%r765, [%rd9+100];
	xor.b32  	%r1112, %r1112, %r765;
	ld.global.u32 	%r766, [%rd9+104];
	xor.b32  	%r1111, %r1111, %r766;
	ld.global.u32 	%r767, [%rd9+108];
	xor.b32  	%r1110, %r1110, %r767;
	ld.global.u32 	%r768, [%rd9+112];
	xor.b32  	%r1109, %r1109, %r768;
	ld.global.u32 	%r769, [%rd9+116];
	xor.b32  	%r1108, %r1108, %r769;
$L__BB0_55:
	and.b32  	%r771, %r726, 64;
	setp.eq.s32 	%p31, %r771, 0;
	@%p31 bra 	$L__BB0_57;
	ld.global.u32 	%r772, [%rd9+120];
	xor.b32  	%r1112, %r1112, %r772;
	ld.global.u32 	%r773, [%rd9+124];
	xor.b32  	%r1111, %r1111, %r773;
	ld.global.u32 	%r774, [%rd9+128];
	xor.b32  	%r1110, %r1110, %r774;
	ld.global.u32 	%r775, [%rd9+132];
	xor.b32  	%r1109, %r1109, %r775;
	ld.global.u32 	%r776, [%rd9+136];
	xor.b32  	%r1108, %r1108, %r776;
$L__BB0_57:
	and.b32  	%r778, %r726, 128;
	setp.eq.s32 	%p32, %r778, 0;
	@%p32 bra 	$L__BB0_59;
	ld.global.u32 	%r779, [%rd9+140];
	xor.b32  	%r1112, %r1112, %r779;
	ld.global.u32 	%r780, [%rd9+144];
	xor.b32  	%r1111, %r1111, %r780;
	ld.global.u32 	%r781, [%rd9+148];
	xor.b32  	%r1110, %r1110, %r781;
	ld.global.u32 	%r782, [%rd9+152];
	xor.b32  	%r1109, %r1109, %r782;
	ld.global.u32 	%r783, [%rd9+156];
	xor.b32  	%r1108, %r1108, %r783;
$L__BB0_59:
	and.b32  	%r785, %r726, 256;
	setp.eq.s32 	%p33, %r785, 0;
	@%p33 bra 	$L__BB0_61;
	ld.global.u32 	%r786, [%rd9+160];
	xor.b32  	%r1112, %r1112, %r786;
	ld.global.u32 	%r787, [%rd9+164];
	xor.b32  	%r1111, %r1111, %r787;
	ld.global.u32 	%r788, [%rd9+168];
	xor.b32  	%r1110, %r1110, %r788;
	ld.global.u32 	%r789, [%rd9+172];
	xor.b32  	%r1109, %r1109, %r789;
	ld.global.u32 	%r790, [%rd9+176];
	xor.b32  	%r1108, %r1108, %r790;
$L__BB0_61:
	and.b32  	%r792, %r726, 512;
	setp.eq.s32 	%p34, %r792, 0;
	@%p34 bra 	$L__BB0_63;
	ld.global.u32 	%r793, [%rd9+180];
	xor.b32  	%r1112, %r1112, %r793;
	ld.global.u32 	%r794, [%rd9+184];
	xor.b32  	%r1111, %r1111, %r794;
	ld.global.u32 	%r795, [%rd9+188];
	xor.b32  	%r1110, %r1110, %r795;
	ld.global.u32 	%r796, [%rd9+192];
	xor.b32  	%r1109, %r1109, %r796;
	ld.global.u32 	%r797, [%rd9+196];
	xor.b32  	%r1108, %r1108, %r797;
$L__BB0_63:
	and.b32  	%r799, %r726, 1024;
	setp.eq.s32 	%p35, %r799, 0;
	@%p35 bra 	$L__BB0_65;
	ld.global.u32 	%r800, [%rd9+200];
	xor.b32  	%r1112, %r1112, %r800;
	ld.global.u32 	%r801, [%rd9+204];
	xor.b32  	%r1111, %r1111, %r801;
	ld.global.u32 	%r802, [%rd9+208];
	xor.b32  	%r1110, %r1110, %r802;
	ld.global.u32 	%r803, [%rd9+212];
	xor.b32  	%r1109, %r1109, %r803;
	ld.global.u32 	%r804, [%rd9+216];
	xor.b32  	%r1108, %r1108, %r804;
$L__BB0_65:
	and.b32  	%r806, %r726, 2048;
	setp.eq.s32 	%p36, %r806, 0;
	@%p36 bra 	$L__BB0_67;
	ld.global.u32 	%r807, [%rd9+220];
	xor.b32  	%r1112, %r1112, %r807;
	ld.global.u32 	%r808, [%rd9+224];
	xor.b32  	%r1111, %r1111, %r808;
	ld.global.u32 	%r809, [%rd9+228];
	xor.b32  	%r1110, %r1110, %r809;
	ld.global.u32 	%r810, [%rd9+232];
	xor.b32  	%r1109, %r1109, %r810;
	ld.global.u32 	%r811, [%rd9+236];
	xor.b32  	%r1108, %r1108, %r811;
$L__BB0_67:
	and.b32  	%r813, %r726, 4096;
	setp.eq.s32 	%p37, %r813, 0;
	@%p37 bra 	$L__BB0_69;
	ld.global.u32 	%r814, [%rd9+240];
	xor.b32  	%r1112, %r1112, %r814;
	ld.global.u32 	%r815, [%rd9+244];
	xor.b32  	%r1111, %r1111, %r815;
	ld.global.u32 	%r816, [%rd9+248];
	xor.b32  	%r1110, %r1110, %r816;
	ld.global.u32 	%r817, [%rd9+252];
	xor.b32  	%r1109, %r1109, %r817;
	ld.global.u32 	%r818, [%rd9+256];
	xor.b32  	%r1108, %r1108, %r818;
$L__BB0_69:
	and.b32  	%r820, %r726, 8192;
	setp.eq.s32 	%p38, %r820, 0;
	@%p38 bra 	$L__BB0_71;
	ld.global.u32 	%r821, [%rd9+260];
	xor.b32  	%r1112, %r1112, %r821;
	ld.global.u32 	%r822, [%rd9+264];
	xor.b32  	%r1111, %r1111, %r822;
	ld.global.u32 	%r823, [%rd9+268];
	xor.b32  	%r1110, %r1110, %r823;
	ld.global.u32 	%r824, [%rd9+272];
	xor.b32  	%r1109, %r1109, %r824;
	ld.global.u32 	%r825, [%rd9+276];
	xor.b32  	%r1108, %r1108, %r825;
$L__BB0_71:
	and.b32  	%r827, %r726, 16384;
	setp.eq.s32 	%p39, %r827, 0;
	@%p39 bra 	$L__BB0_73;
	ld.global.u32 	%r828, [%rd9+280];
	xor.b32  	%r1112, %r1112, %r828;
	ld.global.u32 	%r829, [%rd9+284];
	xor.b32  	%r1111, %r1111, %r829;
	ld.global.u32 	%r830, [%rd9+288];
	xor.b32  	%r1110, %r1110, %r830;
	ld.global.u32 	%r831, [%rd9+292];
	xor.b32  	%r1109, %r1109, %r831;
	ld.global.u32 	%r832, [%rd9+296];
	xor.b32  	%r1108, %r1108, %r832;
$L__BB0_73:
	and.b32  	%r834, %r726, 32768;
	setp.eq.s32 	%p40, %r834, 0;
	@%p40 bra 	$L__BB0_75;
	ld.global.u32 	%r835, [%rd9+300];
	xor.b32  	%r1112, %r1112, %r835;
	ld.global.u32 	%r836, [%rd9+304];
	xor.b32  	%r1111, %r1111, %r836;
	ld.global.u32 	%r837, [%rd9+308];
	xor.b32  	%r1110, %r1110, %r837;
	ld.global.u32 	%r838, [%rd9+312];
	xor.b32  	%r1109, %r1109, %r838;
	ld.global.u32 	%r839, [%rd9+316];
	xor.b32  	%r1108, %r1108, %r839;
$L__BB0_75:
	add.s32 	%r1199, %r1199, 16;
	setp.ne.s32 	%p41, %r1199, 32;
	@%p41 bra 	$L__BB0_43;
	mad.lo.s32 	%r840, %r1193, -31, %r191;
	add.s32 	%r1193, %r840, 1;
	setp.ne.s32 	%p42, %r1193, 5;
	@%p42 bra 	$L__BB0_42;
	st.local.u32 	[%rd4+4], %r1112;
	st.local.v2.u32 	[%rd4+8], {%r1111, %r1110};
	st.local.v2.u32 	[%rd4+16], {%r1109, %r1108};
	and.b64  	%rd26, %rd6, 3;
	setp.ne.s64 	%p43, %rd26, 3;
	@%p43 bra 	$L__BB0_115;
	mov.b32 	%r1108, 0;
	mov.u32 	%r1109, %r1108;
	mov.u32 	%r1110, %r1108;
	mov.u32 	%r1111, %r1108;
	mov.u32 	%r1112, %r1108;
	mov.u32 	%r1285, %r1108;
$L__BB0_79:
	mul.wide.u32 	%rd27, %r1285, 4;
	add.s64 	%rd28, %rd4, %rd27;
	ld.local.u32 	%r366, [%rd28+4];
	shl.b32 	%r367, %r1285, 5;
	mov.b32 	%r1291, 0;
$L__BB0_80:
	.pragma "nounroll";
	shr.u32 	%r843, %r366, %r1291;
	and.b32  	%r844, %r843, 1;
	setp.eq.b32 	%p44, %r844, 1;
	not.pred 	%p45, %p44;
	add.s32 	%r845, %r367, %r1291;
	mul.lo.s32 	%r846, %r845, 5;
	mul.wide.u32 	%rd29, %r846, 4;
	add.s64 	%rd10, %rd7, %rd29;
	@%p45 bra 	$L__BB0_82;
	ld.global.u32 	%r847, [%rd10];
	xor.b32  	%r1112, %r1112, %r847;
	ld.global.u32 	%r848, [%rd10+4];
	xor.b32  	%r1111, %r1111, %r848;
	ld.global.u32 	%r849, [%rd10+8];
	xor.b32  	%r1110, %r1110, %r849;
	ld.global.u32 	%r850, [%rd10+12];
	xor.b32  	%r1109, %r1109, %r850;
	ld.global.u32 	%r851, [%rd10+16];
	xor.b32  	%r1108, %r1108, %r851;
$L__BB0_82:
	and.b32  	%r853, %r843, 2;
	setp.eq.s32 	%p46, %r853, 0;
	@%p46 bra 	$L__BB0_84;
	ld.global.u32 	%r854, [%rd10+20];
	xor.b32  	%r1112, %r1112, %r854;
	ld.global.u32 	%r855, [%rd10+24];
	xor.b32  	%r1111, %r1111, %r855;
	ld.global.u32 	%r856, [%rd10+28];
	xor.b32  	%r1110, %r1110, %r856;
	ld.global.u32 	%r857, [%rd10+32];
	xor.b32  	%r1109, %r1109, %r857;
	ld.global.u32 	%r858, [%rd10+36];
	xor.b32  	%r1108, %r1108, %r858;
$L__BB0_84:
	and.b32  	%r860, %r843, 4;
	setp.eq.s32 	%p47, %r860, 0;
	@%p47 bra 	$L__BB0_86;
	ld.global.u32 	%r861, [%rd10+40];
	xor.b32  	%r1112, %r1112, %r861;
	ld.global.u32 	%r862, [%rd10+44];
	xor.b32  	%r1111, %r1111, %r862;
	ld.global.u32 	%r863, [%rd10+48];
	xor.b32  	%r1110, %r1110, %r863;
	ld.global.u32 	%r864, [%rd10+52];
	xor.b32  	%r1109, %r1109, %r864;
	ld.global.u32 	%r865, [%rd10+56];
	xor.b32  	%r1108, %r1108, %r865;
$L__BB0_86:
	and.b32  	%r867, %r843, 8;
	setp.eq.s32 	%p48, %r867, 0;
	@%p48 bra 	$L__BB0_88;
	ld.global.u32 	%r868, [%rd10+60];
	xor.b32  	%r1112, %r1112, %r868;
	ld.global.u32 	%r869, [%rd10+64];
	xor.b32  	%r1111, %r1111, %r869;
	ld.global.u32 	%r870, [%rd10+68];
	xor.b32  	%r1110, %r1110, %r870;
	ld.global.u32 	%r871, [%rd10+72];
	xor.b32  	%r1109, %r1109, %r871;
	ld.global.u32 	%r872, [%rd10+76];
	xor.b32  	%r1108, %r1108, %r872;
$L__BB0_88:
	and.b32  	%r874, %r843, 16;
	setp.eq.s32 	%p49, %r874, 0;
	@%p49 bra 	$L__BB0_90;
	ld.global.u32 	%r875, [%rd10+80];
	xor.b32  	%r1112, %r1112, %r875;
	ld.global.u32 	%r876, [%rd10+84];
	xor.b32  	%r1111, %r1111, %r876;
	ld.global.u32 	%r877, [%rd10+88];
	xor.b32  	%r1110, %r1110, %r877;
	ld.global.u32 	%r878, [%rd10+92];
	xor.b32  	%r1109, %r1109, %r878;
	ld.global.u32 	%r879, [%rd10+96];
	xor.b32  	%r1108, %r1108, %r879;
$L__BB0_90:
	and.b32  	%r881, %r843, 32;
	setp.eq.s32 	%p50, %r881, 0;
	@%p50 bra 	$L__BB0_92;
	ld.global.u32 	%r882, [%rd10+100];
	xor.b32  	%r1112, %r1112, %r882;
	ld.global.u32 	%r883, [%rd10+104];
	xor.b32  	%r1111, %r1111, %r883;
	ld.global.u32 	%r884, [%rd10+108];
	xor.b32  	%r1110, %r1110, %r884;
	ld.global.u32 	%r885, [%rd10+112];
	xor.b32  	%r1109, %r1109, %r885;
	ld.global.u32 	%r886, [%rd10+116];
	xor.b32  	%r1108, %r1108, %r886;
$L__BB0_92:
	and.b32  	%r888, %r843, 64;
	setp.eq.s32 	%p51, %r888, 0;
	@%p51 bra 	$L__BB0_94;
	ld.global.u32 	%r889, [%rd10+120];
	xor.b32  	%r1112, %r1112, %r889;
	ld.global.u32 	%r890, [%rd10+124];
	xor.b32  	%r1111, %r1111, %r890;
	ld.global.u32 	%r891, [%rd10+128];
	xor.b32  	%r1110, %r1110, %r891;
	ld.global.u32 	%r892, [%rd10+132];
	xor.b32  	%r1109, %r1109, %r892;
	ld.global.u32 	%r893, [%rd10+136];
	xor.b32  	%r1108, %r1108, %r893;
$L__BB0_94:
	and.b32  	%r895, %r843, 128;
	setp.eq.s32 	%p52, %r895, 0;
	@%p52 bra 	$L__BB0_96;
	ld.global.u32 	%r896, [%rd10+140];
	xor.b32  	%r1112, %r1112, %r896;
	ld.global.u32 	%r897, [%rd10+144];
	xor.b32  	%r1111, %r1111, %r897;
	ld.global.u32 	%r898, [%rd10+148];
	xor.b32  	%r1110, %r1110, %r898;
	ld.global.u32 	%r899, [%rd10+152];
	xor.b32  	%r1109, %r1109, %r899;
	ld.global.u32 	%r900, [%rd10+156];
	xor.b32  	%r1108, %r1108, %r900;
$L__BB0_96:
	and.b32  	%r902, %r843, 256;
	setp.eq.s32 	%p53, %r902, 0;
	@%p53 bra 	$L__BB0_98;
	ld.global.u32 	%r903, [%rd10+160];
	xor.b32  	%r1112, %r1112, %r903;
	ld.global.u32 	%r904, [%rd10+164];
	xor.b32  	%r1111, %r1111, %r904;
	ld.global.u32 	%r905, [%rd10+168];
	xor.b32  	%r1110, %r1110, %r905;
	ld.global.u32 	%r906, [%rd10+172];
	xor.b32  	%r1109, %r1109, %r906;
	ld.global.u32 	%r907, [%rd10+176];
	xor.b32  	%r1108, %r1108, %r907;
$L__BB0_98:
	and.b32  	%r909, %r843, 512;
	setp.eq.s32 	%p54, %r909, 0;
	@%p54 bra 	$L__BB0_100;
	ld.global.u32 	%r910, [%rd10+180];
	xor.b32  	%r1112, %r1112, %r910;
	ld.global.u32 	%r911, [%rd10+184];
	xor.b32  	%r1111, %r1111, %r911;
	ld.global.u32 	%r912, [%rd10+188];
	xor.b32  	%r1110, %r1110, %r912;
	ld.global.u32 	%r913, [%rd10+192];
	xor.b32  	%r1109, %r1109, %r913;
	ld.global.u32 	%r914, [%rd10+196];
	xor.b32  	%r1108, %r1108, %r914;
$L__BB0_100:
	and.b32  	%r916, %r843, 1024;
	setp.eq.s32 	%p55, %r916, 0;
	@%p55 bra 	$L__BB0_102;
	ld.global.u32 	%r917, [%rd10+200];
	xor.b32  	%r1112, %r1112, %r917;
	ld.global.u32 	%r918, [%rd10+204];
	xor.b32  	%r1111, %r1111, %r918;
	ld.global.u32 	%r919, [%rd10+208];
	xor.b32  	%r1110, %r1110, %r919;
	ld.global.u32 	%r920, [%rd10+212];
	xor.b32  	%r1109, %r1109, %r920;
	ld.global.u32 	%r921, [%rd10+216];
	xor.b32  	%r1108, %r1108, %r921;
$L__BB0_102:
	and.b32  	%r923, %r843, 2048;
	setp.eq.s32 	%p56, %r923, 0;
	@%p56 bra 	$L__BB0_104;
	ld.global.u32 	%r924, [%rd10+220];
	xor.b32  	%r1112, %r1112, %r924;
	ld.global.u32 	%r925, [%rd10+224];
	xor.b32  	%r1111, %r1111, %r925;
	ld.global.u32 	%r926, [%rd10+228];
	xor.b32  	%r1110, %r1110, %r926;
	ld.global.u32 	%r927, [%rd10+232];
	xor.b32  	%r1109, %r1109, %r927;
	ld.global.u32 	%r928, [%rd10+236];
	xor.b32  	%r1108, %r1108, %r928;
$L__BB0_104:
	and.b32  	%r930, %r843, 4096;
	setp.eq.s32 	%p57, %r930, 0;
	@%p57 bra 	$L__BB0_106;
	ld.global.u32 	%r931, [%rd10+240];
	xor.b32  	%r1112, %r1112, %r931;
	ld.global.u32 	%r932, [%rd10+244];
	xor.b32  	%r1111, %r1111, %r932;
	ld.global.u32 	%r933, [%rd10+248];
	xor.b32  	%r1110, %r1110, %r933;
	ld.global.u32 	%r934, [%rd10+252];
	xor.b32  	%r1109, %r1109, %r934;
	ld.global.u32 	%r935, [%rd10+256];
	xor.b32  	%r1108, %r1108, %r935;
$L__BB0_106:
	and.b32  	%r937, %r843, 8192;
	setp.eq.s32 	%p58, %r937, 0;
	@%p58 bra 	$L__BB0_108;
	ld.global.u32 	%r938, [%rd10+260];
	xor.b32  	%r1112, %r1112, %r938;
	ld.global.u32 	%r939, [%rd10+264];
	xor.b32  	%r1111, %r1111, %r939;
	ld.global.u32 	%r940, [%rd10+268];
	xor.b32  	%r1110, %r1110, %r940;
	ld.global.u32 	%r941, [%rd10+272];
	xor.b32  	%r1109, %r1109, %r941;
	ld.global.u32 	%r942, [%rd10+276];
	xor.b32  	%r1108, %r1108, %r942;
$L__BB0_108:
	and.b32  	%r944, %r843, 16384;
	setp.eq.s32 	%p59, %r944, 0;
	@%p59 bra 	$L__BB0_110;
	ld.global.u32 	%r945, [%rd10+280];
	xor.b32  	%r1112, %r1112, %r945;
	ld.global.u32 	%r946, [%rd10+284];
	xor.b32  	%r1111, %r1111, %r946;
	ld.global.u32 	%r947, [%rd10+288];
	xor.b32  	%r1110, %r1110, %r947;
	ld.global.u32 	%r948, [%rd10+292];
	xor.b32  	%r1109, %r1109, %r948;
	ld.global.u32 	%r949, [%rd10+296];
	xor.b32  	%r1108, %r1108, %r949;
$L__BB0_110:
	and.b32  	%r951, %r843, 32768;
	setp.eq.s32 	%p60, %r951, 0;
	@%p60 bra 	$L__BB0_112;
	ld.global.u32 	%r952, [%rd10+300];
	xor.b32  	%r1112, %r1112, %r952;
	ld.global.u32 	%r953, [%rd10+304];
	xor.b32  	%r1111, %r1111, %r953;
	ld.global.u32 	%r954, [%rd10+308];
	xor.b32  	%r1110, %r1110, %r954;
	ld.global.u32 	%r955, [%rd10+312];
	xor.b32  	%r1109, %r1109, %r955;
	ld.global.u32 	%r956, [%rd10+316];
	xor.b32  	%r1108, %r1108, %r956;
$L__BB0_112:
	add.s32 	%r1291, %r1291, 16;
	setp.ne.s32 	%p61, %r1291, 32;
	@%p61 bra 	$L__BB0_80;
	mad.lo.s32 	%r957, %r1285, -31, %r367;
	add.s32 	%r1285, %r957, 1;
	setp.ne.s32 	%p62, %r1285, 5;
	@%p62 bra 	$L__BB0_79;
	st.local.u32 	[%rd4+4], %r1112;
	st.local.v2.u32 	[%rd4+8], {%r1111, %r1110};
	st.local.v2.u32 	[%rd4+16], {%r1109, %r1108};
$L__BB0_115:
	shr.u64 	%rd48, %rd6, 2;
	add.s32 	%r1095, %r1095, 1;
	setp.gt.u64 	%p63, %rd6, 3;
	@%p63 bra 	$L__BB0_3;
$L__BB0_116:
	setp.lt.s32 	%p64, %r590, 1;
	mov.f32 	%f97, 0f00000000;
	@%p64 bra 	$L__BB0_128;
	mul.lo.s32 	%r547, %r590, %r1;
	and.b32  	%r548, %r590, 7;
	setp.lt.u32 	%p65, %r590, 8;
	mov.f32 	%f97, 0f00000000;
	mov.b32 	%r1401, 0;
	mov.b32 	%r1389, 832094735;
	@%p65 bra 	$L__BB0_120;
	and.b32  	%r1401, %r590, 2147483640;
	mov.f32 	%f97, 0f00000000;
	mov.b32 	%r1388, 0;
	mov.b32 	%r1389, 832094735;
$L__BB0_119:
	.pragma "nounroll";
	shr.u32 	%r962, %r1112, 2;
	xor.b32  	%r963, %r962, %r1112;
	shl.b32 	%r964, %r1108, 4;
	shl.b32 	%r965, %r963, 1;
	xor.b32  	%r966, %r965, %r964;
	xor.b32  	%r967, %r966, %r963;
	xor.b32  	%r968, %r967, %r1108;
	add.s32 	%r969, %r1389, %r968;
	add.s32 	%r970, %r969, 362437;
	cvt.rn.f32.u32 	%f17, %r970;
	fma.rn.f32 	%f18, %f17, 0f2F800000, 0f2F000000;
	add.s32 	%r971, %r1388, %r547;
	mul.wide.s32 	%rd30, %r971, 4;
	add.s64 	%rd31, %rd2, %rd30;
	st.global.f32 	[%rd31], %f18;
	add.s64 	%rd32, %rd1, %rd30;
	ld.global.f32 	%f19, [%rd32];
	mul.f32 	%f20, %f19, %f18;
	add.s64 	%rd33, %rd3, %rd30;
	st.global.f32 	[%rd33], %f20;
	add.f32 	%f21, %f97, %f20;
	shr.u32 	%r972, %r1111, 2;
	xor.b32  	%r973, %r972, %r1111;
	shl.b32 	%r974, %r968, 4;
	shl.b32 	%r975, %r973, 1;
	xor.b32  	%r976, %r975, %r974;
	xor.b32  	%r977, %r976, %r973;
	xor.b32  	%r978, %r977, %r968;
	add.s32 	%r979, %r1389, %r978;
	add.s32 	%r980, %r979, 724874;
	cvt.rn.f32.u32 	%f22, %r980;
	fma.rn.f32 	%f23, %f22, 0f2F800000, 0f2F000000;
	st.global.f32 	[%rd31+4], %f23;
	ld.global.f32 	%f24, [%rd32+4];
	mul.f32 	%f25, %f24, %f23;
	st.global.f32 	[%rd33+4], %f25;
	add.f32 	%f26, %f21, %f25;
	shr.u32 	%r981, %r1110, 2;
	xor.b32  	%r982, %r981, %r1110;
	shl.b32 	%r983, %r978, 4;
	shl.b32 	%r984, %r982, 1;
	xor.b32  	%r985, %r984, %r983;
	xor.b32  	%r986, %r985, %r982;
	xor.b32  	%r987, %r986, %r978;
	add.s32 	%r988, %r1389, %r987;
	add.s32 	%r989, %r988, 1087311;
	cvt.rn.f32.u32 	%f27, %r989;
	fma.rn.f32 	%f28, %f27, 0f2F800000, 0f2F000000;
	st.global.f32 	[%rd31+8], %f28;
	ld.global.f32 	%f29, [%rd32+8];
	mul.f32 	%f30, %f29, %f28;
	st.global.f32 	[%rd33+8], %f30;
	add.f32 	%f31, %f26, %f30;
	shr.u32 	%r990, %r1109, 2;
	xor.b32  	%r991, %r990, %r1109;
	shl.b32 	%r992, %r987, 4;
	shl.b32 	%r993, %r991, 1;
	xor.b32  	%r994, %r993, %r992;
	xor.b32  	%r995, %r994, %r991;
	xor.b32  	%r1112, %r995, %r987;
	add.s32 	%r996, %r1389, %r1112;
	add.s32 	%r997, %r996, 1449748;
	cvt.rn.f32.u32 	%f32, %r997;
	fma.rn.f32 	%f33, %f32, 0f2F800000, 0f2F000000;
	st.global.f32 	[%rd31+12], %f33;
	ld.global.f32 	%f34, [%rd32+12];
	mul.f32 	%f35, %f34, %f33;
	st.global.f32 	[%rd33+12], %f35;
	add.f32 	%f36, %f31, %f35;
	shr.u32 	%r998, %r1108, 2;
	xor.b32  	%r999, %r998, %r1108;
	shl.b32 	%r1000, %r1112, 4;
	shl.b32 	%r1001, %r999, 1;
	xor.b32  	%r1002, %r1001, %r1000;
	xor.b32  	%r1003, %r1002, %r999;
	xor.b32  	%r1111, %r1003, %r1112;
	add.s32 	%r1004, %r1389, %r1111;
	add.s32 	%r1005, %r1004, 1812185;
	cvt.rn.f32.u32 	%f37, %r1005;
	fma.rn.f32 	%f38, %f37, 0f2F800000, 0f2F000000;
	st.global.f32 	[%rd31+16], %f38;
	ld.global.f32 	%f39, [%rd32+16];
	mul.f32 	%f40, %f39, %f38;
	st.global.f32 	[%rd33+16], %f40;
	add.f32 	%f41, %f36, %f40;
	shr.u32 	%r1006, %r968, 2;
	xor.b32  	%r1007, %r1006, %r968;
	shl.b32 	%r1008, %r1111, 4;
	shl.b32 	%r1009, %r1007, 1;
	xor.b32  	%r1010, %r1009, %r1008;
	xor.b32  	%r1011, %r1010, %r1007;
	xor.b32  	%r1110, %r1011, %r1111;
	add.s32 	%r1012, %r1389, %r1110;
	add.s32 	%r1013, %r1012, 2174622;
	cvt.rn.f32.u32 	%f42, %r1013;
	fma.rn.f32 	%f43, %f42, 0f2F800000, 0f2F000000;
	st.global.f32 	[%rd31+20], %f43;
	ld.global.f32 	%f44, [%rd32+20];
	mul.f32 	%f45, %f44, %f43;
	st.global.f32 	[%rd33+20], %f45;
	add.f32 	%f46, %f41, %f45;
	shr.u32 	%r1014, %r978, 2;
	xor.b32  	%r1015, %r1014, %r978;
	shl.b32 	%r1016, %r1110, 4;
	shl.b32 	%r1017, %r1015, 1;
	xor.b32  	%r1018, %r1017, %r1016;
	xor.b32  	%r1019, %r1018, %r1015;
	xor.b32  	%r1109, %r1019, %r1110;
	add.s32 	%r1020, %r1389, %r1109;
	add.s32 	%r1021, %r1020, 2537059;
	cvt.rn.f32.u32 	%f47, %r1021;
	fma.rn.f32 	%f48, %f47, 0f2F800000, 0f2F000000;
	st.global.f32 	[%rd31+24], %f48;
	ld.global.f32 	%f49, [%rd32+24];
	mul.f32 	%f50, %f49, %f48;
	st.global.f32 	[%rd33+24], %f50;
	add.f32 	%f51, %f46, %f50;
	shr.u32 	%r1022, %r987, 2;
	xor.b32  	%r1023, %r1022, %r987;
	shl.b32 	%r1024, %r1109, 4;
	shl.b32 	%r1025, %r1023, 1;
	xor.b32  	%r1026, %r1025, %r1024;
	xor.b32  	%r1027, %r1026, %r1023;
	xor.b32  	%r1108, %r1027, %r1109;
	add.s32 	%r1389, %r1389, 2899496;
	add.s32 	%r1028, %r1108, %r1389;
	cvt.rn.f32.u32 	%f52, %r1028;
	fma.rn.f32 	%f53, %f52, 0f2F800000, 0f2F000000;
	st.global.f32 	[%rd31+28], %f53;
	ld.global.f32 	%f54, [%rd32+28];
	mul.f32 	%f55, %f54, %f53;
	st.global.f32 	[%rd33+28], %f55;
	add.f32 	%f97, %f51, %f55;
	add.s32 	%r1388, %r1388, 8;
	setp.ne.s32 	%p66, %r1388, %r1401;
	@%p66 bra 	$L__BB0_119;
$L__BB0_120:
	setp.eq.s32 	%p67, %r548, 0;
	@%p67 bra 	$L__BB0_128;
	and.b32  	%r571, %r590, 3;
	setp.lt.u32 	%p68, %r548, 4;
	mov.u32 	%r1403, %r1108;
	@%p68 bra 	$L__BB0_123;
	shr.u32 	%r1029, %r1112, 2;
	xor.b32  	%r1030, %r1029, %r1112;
	shl.b32 	%r1031, %r1108, 4;
	shl.b32 	%r1032, %r1030, 1;
	xor.b32  	%r1033, %r1032, %r1031;
	xor.b32  	%r1034, %r1033, %r1030;
	xor.b32  	%r572, %r1034, %r1108;
	add.s32 	%r1035, %r1389, %r572;
	add.s32 	%r1036, %r1035, 362437;
	cvt.rn.f32.u32 	%f57, %r1036;
	fma.rn.f32 	%f58, %f57, 0f2F800000, 0f2F000000;
	add.s32 	%r1037, %r1401, %r547;
	mul.wide.s32 	%rd34, %r1037, 4;
	add.s64 	%rd35, %rd2, %rd34;
	st.global.f32 	[%rd35], %f58;
	add.s64 	%rd36, %rd1, %rd34;
	ld.global.f32 	%f59, [%rd36];
	mul.f32 	%f60, %f59, %f58;
	add.s64 	%rd37, %rd3, %rd34;
	st.global.f32 	[%rd37], %f60;
	add.f32 	%f61, %f97, %f60;
	shr.u32 	%r1038, %r1111, 2;
	xor.b32  	%r1039, %r1038, %r1111;
	shl.b32 	%r1040, %r572, 4;
	shl.b32 	%r1041, %r1039, 1;
	xor.b32  	%r1042, %r1041, %r1040;
	xor.b32  	%r1043, %r1042, %r1039;
	xor.b32  	%r573, %r1043, %r572;
	add.s32 	%r1044, %r1389, %r573;
	add.s32 	%r1045, %r1044, 724874;
	cvt.rn.f32.u32 	%f62, %r1045;
	fma.rn.f32 	%f63, %f62, 0f2F800000, 0f2F000000;
	st.global.f32 	[%rd35+4], %f63;
	ld.global.f32 	%f64, [%rd36+4];
	mul.f32 	%f65, %f64, %f63;
	st.global.f32 	[%rd37+4], %f65;
	add.f32 	%f66, %f61, %f65;
	shr.u32 	%r1046, %r1110, 2;
	xor.b32  	%r1047, %r1046, %r1110;
	shl.b32 	%r1048, %r573, 4;
	shl.b32 	%r1049, %r1047, 1;
	xor.b32  	%r1050, %r1049, %r1048;
	xor.b32  	%r1051, %r1050, %r1047;
	xor.b32  	%r1052, %r1051, %r573;
	add.s32 	%r1053, %r1389, %r1052;
	add.s32 	%r1054, %r1053, 1087311;
	cvt.rn.f32.u32 	%f67, %r1054;
	fma.rn.f32 	%f68, %f67, 0f2F800000, 0f2F000000;
	st.global.f32 	[%rd35+8], %f68;
	ld.global.f32 	%f69, [%rd36+8];
	mul.f32 	%f70, %f69, %f68;
	st.global.f32 	[%rd37+8], %f70;
	add.f32 	%f71, %f66, %f70;
	shr.u32 	%r1055, %r1109, 2;
	xor.b32  	%r1056, %r1055, %r1109;
	shl.b32 	%r1057, %r1052, 4;
	shl.b32 	%r1058, %r1056, 1;
	xor.b32  	%r1059, %r1058, %r1057;
	xor.b32  	%r1060, %r1059, %r1056;
	xor.b32  	%r1403, %r1060, %r1052;
	add.s32 	%r1389, %r1389, 1449748;
	add.s32 	%r1061, %r1403, %r1389;
	cvt.rn.f32.u32 	%f72, %r1061;
	fma.rn.f32 	%f73, %f72, 0f2F800000, 0f2F000000;
	st.global.f32 	[%rd35+12], %f73;
	ld.global.f32 	%f74, [%rd36+12];
	mul.f32 	%f75, %f74, %f73;
	st.global.f32 	[%rd37+12], %f75;
	add.f32 	%f97, %f71, %f75;
	add.s32 	%r1401, %r1401, 4;
	mov.u32 	%r1110, %r573;
	mov.u32 	%r1111, %r572;
	mov.u32 	%r1112, %r1108;
$L__BB0_123:
	setp.eq.s32 	%p69, %r571, 0;
	@%p69 bra 	$L__BB0_128;
	setp.eq.s32 	%p70, %r571, 1;
	@%p70 bra 	$L__BB0_126;
	shr.u32 	%r1062, %r1112, 2;
	xor.b32  	%r1063, %r1062, %r1112;
	shl.b32 	%r1064, %r1403, 4;
	shl.b32 	%r1065, %r1063, 1;
	xor.b32  	%r1066, %r1065, %r1064;
	xor.b32  	%r1067, %r1066, %r1063;
	xor.b32  	%r1068, %r1067, %r1403;
	add.s32 	%r1069, %r1389, %r1068;
	add.s32 	%r1070, %r1069, 362437;
	cvt.rn.f32.u32 	%f77, %r1070;
	fma.rn.f32 	%f78, %f77, 0f2F800000, 0f2F000000;
	add.s32 	%r1071, %r1401, %r547;
	mul.wide.s32 	%rd38, %r1071, 4;
	add.s64 	%rd39, %rd2, %rd38;
	st.global.f32 	[%rd39], %f78;
	add.s64 	%rd40, %rd1, %rd38;
	ld.global.f32 	%f79, [%rd40];
	mul.f32 	%f80, %f79, %f78;
	add.s64 	%rd41, %rd3, %rd38;
	st.global.f32 	[%rd41], %f80;
	add.f32 	%f81, %f97, %f80;
	shr.u32 	%r1072, %r1111, 2;
	xor.b32  	%r1073, %r1072, %r1111;
	shl.b32 	%r1074, %r1068, 4;
	shl.b32 	%r1075, %r1073, 1;
	xor.b32  	%r1076, %r1075, %r1074;
	xor.b32  	%r1077, %r1076, %r1073;
	xor.b32  	%r1403, %r1077, %r1068;
	add.s32 	%r1389, %r1389, 724874;
	add.s32 	%r1078, %r1403, %r1389;
	cvt.rn.f32.u32 	%f82, %r1078;
	fma.rn.f32 	%f83, %f82, 0f2F800000, 0f2F000000;
	st.global.f32 	[%rd39+4], %f83;
	ld.global.f32 	%f84, [%rd40+4];
	mul.f32 	%f85, %f84, %f83;
	st.global.f32 	[%rd41+4], %f85;
	add.f32 	%f97, %f81, %f85;
	add.s32 	%r1401, %r1401, 2;
	mov.u32 	%r1112, %r1110;
$L__BB0_126:
	and.b32  	%r1079, %r590, 1;
	setp.eq.b32 	%p71, %r1079, 1;
	not.pred 	%p72, %p71;
	@%p72 bra 	$L__BB0_128;
	shr.u32 	%r1080, %r1112, 2;
	xor.b32  	%r1081, %r1080, %r1112;
	shl.b32 	%r1082, %r1403, 4;
	shl.b32 	%r1083, %r1081, 1;
	xor.b32  	%r1084, %r1083, %r1082;
	xor.b32  	%r1085, %r1084, %r1081;
	xor.b32  	%r1086, %r1085, %r1403;
	add.s32 	%r1087, %r1389, %r1086;
	add.s32 	%r1088, %r1087, 362437;
	cvt.rn.f32.u32 	%f86, %r1088;
	fma.rn.f32 	%f87, %f86, 0f2F800000, 0f2F000000;
	add.s32 	%r1089, %r1401, %r547;
	mul.wide.s32 	%rd42, %r1089, 4;
	add.s64 	%rd43, %rd2, %rd42;
	st.global.f32 	[%rd43], %f87;
	add.s64 	%rd44, %rd1, %rd42;
	ld.global.f32 	%f88, [%rd44];
	mul.f32 	%f89, %f88, %f87;
	add.s64 	%rd45, %rd3, %rd42;
	st.global.f32 	[%rd45], %f89;
	add.f32 	%f97, %f97, %f89;
$L__BB0_128:
	shl.b64 	%rd46, %rd5, 2;
	add.s64 	%rd47, %rd3, %rd46;
	st.global.f32 	[%rd47], %f97;
$L__BB0_129:
	ret;

}


// ===== COMPILED SASS (sm_100) =====

	.target	sm_100

	.elftype	@"ET_EXEC"


//--------------------- .note.nv.tkinfo           --------------------------
	.section	.note.nv.tkinfo,"",@"SHT_NOTE"
	.sectionflags	@"SHF_NOTE_NV_TKINFO"
	.tkinfo
        /*0018*/ 	.word	0x00000002
        /*0030*/ 	.string	""
        /*0030*/ 	.string	"ptxas"
        /*0030*/ 	.string	"Cuda compilation tools, release 13.0, V13.0.88"
        /*0030*/ 	.string	"Build cuda_13.0.r13.0/compiler.36424714_0"
        /*0030*/ 	.string	"-arch sm_100 -m 64 "



//--------------------- .note.nv.cuinfo           --------------------------
	.section	.note.nv.cuinfo,"",@"SHT_NOTE"
	.sectionflags	@"SHF_NOTE_NV_CUINFO"
        /*0018*/ 	.short	0x0002
        /*001a*/ 	.short	0x0064
        /*001c*/ 	.short	0x0082
	.zero		2


//--------------------- .nv.info                  --------------------------
	.section	.nv.info,"",@"SHT_CUDA_INFO"
	.align	4


	//----- nvinfo : EIATTR_REGCOUNT
	.align		4
        /*0000*/ 	.byte	0x04, 0x2f
        /*0002*/ 	.short	(.L_10 - .L_9)
	.align		4
.L_9:
        /*0004*/ 	.word	index@(_Z11rl_simulatePfS_S_ii)
        /*0008*/ 	.word	0x00000020


	//----- nvinfo : EIATTR_FRAME_SIZE
	.align		4
.L_10:
        /*000c*/ 	.byte	0x04, 0x11
        /*000e*/ 	.short	(.L_12 - .L_11)
	.align		4
.L_11:
        /*0010*/ 	.word	index@(_Z11rl_simulatePfS_S_ii)
        /*0014*/ 	.word	0x00000030


	//----- nvinfo : EIATTR_MIN_STACK_SIZE
	.align		4
.L_12:
        /*0018*/ 	.byte	0x04, 0x12
        /*001a*/ 	.short	(.L_14 - .L_13)
	.align		4
.L_13:
        /*001c*/ 	.word	index@(_Z11rl_simulatePfS_S_ii)
        /*0020*/ 	.word	0x00000030
.L_14:


//--------------------- .nv.compat                --------------------------
	.section	.nv.compat,"",@"SHT_CUDA_COMPAT_INFO"
	.align	4
        /*0000*/ 	.byte	0x02, 0x09, 0x00, 0x00, 0x02, 0x02, 0x01, 0x00, 0x02, 0x05, 0x05, 0x00, 0x03, 0x07, 0x01, 0x01
        /*0010*/ 	.byte	0x02, 0x03, 0x00, 0x00, 0x02, 0x06, 0x01, 0x00, 0x04, 0x0b, 0x08, 0x00, 0x09, 0x00, 0x00, 0x00
        /*0020*/ 	.byte	0x00, 0x00, 0x00, 0x00


//--------------------- .nv.info._Z11rl_simulatePfS_S_ii --------------------------
	.section	.nv.info._Z11rl_simulatePfS_S_ii,"",@"SHT_CUDA_INFO"
	.sectionflags	@""
	.align	4


	//----- nvinfo : EIATTR_CUDA_API_VERSION
	.align		4
        /*0000*/ 	.byte	0x04, 0x37
        /*0002*/ 	.short	(.L_16 - .L_15)
.L_15:
        /*0004*/ 	.word	0x00000082


	//----- nvinfo : EIATTR_KPARAM_INFO
	.align		4
.L_16:
        /*0008*/ 	.byte	0x04, 0x17
        /*000a*/ 	.short	(.L_18 - .L_17)
.L_17:
        /*000c*/ 	.word	0x00000000
        /*0010*/ 	.short	0x0004
        /*0012*/ 	.short	0x001c
        /*0014*/ 	.byte	0x00, 0xf0, 0x11, 0x00


	//----- nvinfo : EIATTR_KPARAM_INFO
	.align		4
.L_18:
        /*0018*/ 	.byte	0x04, 0x17
        /*001a*/ 	.short	(.L_20 - .L_19)
.L_19:
        /*001c*/ 	.word	0x00000000
        /*0020*/ 	.short	0x0003
        /*0022*/ 	.short	0x0018
        /*0024*/ 	.byte	0x00, 0xf0, 0x11, 0x00


	//----- nvinfo : EIATTR_KPARAM_INFO
	.align		4
.L_20:
        /*0028*/ 	.byte	0x04, 0x17
        /*002a*/ 	.short	(.L_22 - .L_21)
.L_21:
        /*002c*/ 	.word	0x00000000
        /*0030*/ 	.short	0x0002
        /*0032*/ 	.short	0x0010
        /*0034*/ 	.byte	0x00, 0xf5, 0x21, 0x00


	//----- nvinfo : EIATTR_KPARAM_INFO
	.align		4
.L_22:
        /*0038*/ 	.byte	0x04, 0x17
        /*003a*/ 	.short	(.L_24 - .L_23)
.L_23:
        /*003c*/ 	.word	0x00000000
        /*0040*/ 	.short	0x0001
        /*0042*/ 	.short	0x0008
        /*0044*/ 	.byte	0x00, 0xf5, 0x21, 0x00


	//----- nvinfo : EIATTR_KPARAM_INFO
	.align		4
.L_24:
        /*0048*/ 	.byte	0x04, 0x17
        /*004a*/ 	.short	(.L_26 - .L_25)
.L_25:
        /*004c*/ 	.word	0x00000000
        /*0050*/ 	.short	0x0000
        /*0052*/ 	.short	0x0000
        /*0054*/ 	.byte	0x00, 0xf5, 0x21, 0x00


	//----- nvinfo : EIATTR_SPARSE_MMA_MASK
	.align		4
.L_26:
        /*0058*/ 	.byte	0x03, 0x50
        /*005a*/ 	.short	0x0000


	//----- nvinfo : EIATTR_MAXREG_COUNT
	.align		4
        /*005c*/ 	.byte	0x03, 0x1b
        /*005e*/ 	.short	0x00ff


	//----- nvinfo : EIATTR_MERCURY_ISA_VERSION
	.align		4
        /*0060*/ 	.byte	0x03, 0x5f
        /*0062*/ 	.short	0x0101


	//----- nvinfo : EIATTR_VRC_CTA_INIT_COUNT
	.align		4
        /*0064*/ 	.byte	0x02, 0x4a
	.zero		1
	.zero		1


	//----- nvinfo : EIATTR_EXIT_INSTR_OFFSETS
	.align		4
        /*0068*/ 	.byte	0x04, 0x1c
        /*006a*/ 	.short	(.L_28 - .L_27)


	//   ....[0]....
.L_27:
        /*006c*/ 	.word	0x00000080


	//   ....[1]....
        /*0070*/ 	.word	0x00003910


	//----- nvinfo : EIATTR_CRS_STACK_SIZE
	.align		4
.L_28:
        /*0074*/ 	.byte	0x04, 0x1e
        /*0076*/ 	.short	(.L_30 - .L_29)
.L_29:
        /*0078*/ 	.word	0x00000000


	//----- nvinfo : EIATTR_CBANK_PARAM_SIZE
	.align		4
.L_30:
        /*007c*/ 	.byte	0x03, 0x19
        /*007e*/ 	.short	0x0020


	//----- nvinfo : EIATTR_PARAM_CBANK
	.align		4
        /*0080*/ 	.byte	0x04, 0x0a
        /*0082*/ 	.short	(.L_32 - .L_31)
	.align		4
.L_31:
        /*0084*/ 	.word	index@(.nv.constant0._Z11rl_simulatePfS_S_ii)
        /*0088*/ 	.short	0x0380
        /*008a*/ 	.short	0x0020


	//----- nvinfo : EIATTR_SW_WAR
	.align		4
.L_32:
        /*008c*/ 	.byte	0x04, 0x36
        /*008e*/ 	.short	(.L_34 - .L_33)
.L_33:
        /*0090*/ 	.word	0x00000008
.L_34:


//--------------------- .nv.callgraph             --------------------------
	.section	.nv.callgraph,"",@"SHT_CUDA_CALLGRAPH"
	.align	4
	.sectionentsize	8
	.align		4
        /*0000*/ 	.word	0x00000000
	.align		4
        /*0004*/ 	.word	0xffffffff
	.align		4
        /*0008*/ 	.word	0x00000000
	.align		4
        /*000c*/ 	.word	0xfffffffe
	.align		4
        /*0010*/ 	.word	0x00000000
	.align		4
        /*0014*/ 	.word	0xfffffffd
	.align		4
        /*0018*/ 	.word	0x00000000
	.align		4
        /*001c*/ 	.word	0xfffffffc


//--------------------- .nv.constant4             --------------------------
	.section	.nv.constant4,"a",@progbits
	.align	8
	.align		8
.nv.constant4:
        /*0000*/ 	.dword	precalc_xorwow_matrix
	.align		8
        /*0008*/ 	.dword	precalc_xorwow_offset_matrix
	.align		8
        /*0010*/ 	.dword	mrg32k3aM1
	.align		8
        /*0018*/ 	.dword	mrg32k3aM2
	.align		8
        /*0020*/ 	.dword	mrg32k3aM1SubSeq
	.align		8
        /*0028*/ 	.dword	mrg32k3aM2SubSeq
	.align		8
        /*0030*/ 	.dword	mrg32k3aM1Seq
	.align		8
        /*0038*/ 	.dword	mrg32k3aM2Seq


//--------------------- .nv.constant3             --------------------------
	.section	.nv.constant3,"a",@progbits
	.align	8
.nv.constant3:
	.type		__cr_lgamma_table,@object
	.size		__cr_lgamma_table,(.L_8 - __cr_lgamma_table)
__cr_lgamma_table:
        /*0000*/ 	.byte	0x00, 0x00, 0x00, 0x00, 0x00, 0x00, 0x00, 0x00, 0x00, 0x00, 0x00, 0x00, 0x00, 0x00, 0x00, 0x00
        /*0010*/ 	.byte	0xef, 0x39, 0xfa, 0xfe, 0x42, 0x2e, 0xe6, 0x3f, 0x02, 0x20, 0x2a, 0xfa, 0x0b, 0xab, 0xfc, 0x3f
        /*0020*/ 	.byte	0xf9, 0x2c, 0x92, 0x7c, 0xa7, 0x6c, 0x09, 0x40, 0xc9, 0x79, 0x44, 0x3c, 0x64, 0x26, 0x13, 0x40
        /*0030*/ 	.byte	0xca, 0x01, 0xcf, 0x3a, 0x27, 0x51, 0x1a, 0x40, 0x30, 0xcc, 0x2d, 0xf3, 0xe1, 0x0c, 0x21, 0x40
        /*0040*/ 	.byte	0x0d, 0xb7, 0xfc, 0x82, 0x8e, 0x35, 0x25, 0x40
.L_8:


//--------------------- .text._Z11rl_simulatePfS_S_ii --------------------------
	.section	.text._Z11rl_simulatePfS_S_ii,"ax",@progbits
	.align	128
        .global         _Z11rl_simulatePfS_S_ii
        .type           _Z11rl_simulatePfS_S_ii,@function
        .size           _Z11rl_simulatePfS_S_ii,(.L_x_17 - _Z11rl_simulatePfS_S_ii)
        .other          _Z11rl_simulatePfS_S_ii,@"STO_CUDA_ENTRY STV_DEFAULT"
_Z11rl_simulatePfS_S_ii:
.text._Z11rl_simulatePfS_S_ii:
[----:B------:R-:W0:Y:S01]  /*0000*/  LDC R1, c[0x0][0x37c] ;  /* 0x0000df00ff017b82 */ /* 0x000e220000000800 */
[----:B------:R-:W1:Y:S07]  /*0010*/  S2R R0, SR_TID.X ;  /* 0x0000000000007919 */ /* 0x000e6e0000002100 */
[----:B------:R-:W1:Y:S01]  /*0020*/  S2UR UR4, SR_CTAID.X ;  /* 0x00000000000479c3 */ /* 0x000e620000002500 */
[----:B------:R-:W2:Y:S01]  /*0030*/  LDCU UR5, c[0x0][0x398] ;  /* 0x00007300ff0577ac */ /* 0x000ea20008000800 */
[----:B0-----:R-:W-:-:S06]  /*0040*/  VIADD R1, R1, 0xffffffd0 ;  /* 0xffffffd001017836 */ /* 0x001fcc0000000000 */
[----:B------:R-:W1:Y:S02]  /*0050*/  LDC R7, c[0x0][0x360] ;  /* 0x0000d800ff077b82 */ /* 0x000e640000000800 */
[----:B-1----:R-:W-:-:S05]  /*0060*/  IMAD R7, R7, UR4, R0 ;  /* 0x0000000407077c24 */ /* 0x002fca000f8e0200 */
[----:B--2---:R-:W-:-:S13]  /*0070*/  ISETP.GE.AND P0, PT, R7, UR5, PT ;  /* 0x0000000507007c0c */ /* 0x004fda000bf06270 */
[----:B------:R-:W-:Y:S05]  /*0080*/  @P0 EXIT ;  /* 0x000000000000094d */ /* 0x000fea0003800000 */
[----:B------:R-:W-:Y:S01]  /*0090*/  IMAD.MOV.U32 R8, RZ, RZ, 0x3198c20f ;  /* 0x3198c20fff087424 */ /* 0x000fe200078e00ff */
[----:B------:R-:W-:Y:S01]  /*00a0*/  ISETP.NE.AND P0, PT, R7, RZ, PT ;  /* 0x000000ff0700720c */ /* 0x000fe20003f05270 */
[----:B------:R-:W-:Y:S01]  /*00b0*/  IMAD.MOV.U32 R9, RZ, RZ, 0x5efdb30c ;  /* 0x5efdb30cff097424 */ /* 0x000fe200078e00ff */
[----:B------:R-:W0:Y:S01]  /*00c0*/  LDCU.64 UR6, c[0x0][0x358] ;  /* 0x00006b00ff0677ac */ /* 0x000e220008000a00 */
[----:B------:R-:W-:Y:S01]  /*00d0*/  IMAD.MOV.U32 R10, RZ, RZ, 0x423bb012 ;  /* 0x423bb012ff0a7424 */ /* 0x000fe200078e00ff */
[----:B------:R-:W-:Y:S01]  /*00e0*/  BSSY.RECONVERGENT B0, `(.L_x_0) ;  /* 0x0000263000007945 */ /* 0x000fe20003800200 */
[----:B------:R-:W-:Y:S01]  /*00f0*/  IMAD.MOV.U32 R11, RZ, RZ, -0x75bd8fc ;  /* 0xf8a42704ff0b7424 */ /* 0x000fe200078e00ff */
[----:B------:R1:W-:Y:S01]  /*0100*/  STL.64 [R1], R8 ;  /* 0x0000000801007387 */ /* 0x0003e20000100a00 */
[----:B------:R-:W-:Y:S01]  /*0110*/  IMAD.MOV.U32 R12, RZ, RZ, -0x23270784 ;  /* 0xdcd8f87cff0c7424 */ /* 0x000fe200078e00ff */
[----:B------:R-:W-:Y:S01]  /*0120*/  SHF.R.S32.HI R6, RZ, 0x1f, R7 ;  /* 0x0000001fff067819 */ /* 0x000fe20000011407 */
[----:B------:R-:W-:Y:S01]  /*0130*/  IMAD.MOV.U32 R13, RZ, RZ, 0x57fa2510 ;  /* 0x57fa2510ff0d7424 */ /* 0x000fe200078e00ff */
[----:B------:R1:W-:Y:S01]  /*0140*/  STL.64 [R1+0x8], R10 ;  /* 0x0000080a01007387 */ /* 0x0003e20000100a00 */
[----:B------:R-:W-:-:S02]  /*0150*/  IMAD.MOV.U32 R0, RZ, RZ, 0x5efdb30c ;  /* 0x5efdb30cff007424 */ /* 0x000fc400078e00ff */
[----:B------:R-:W-:Y:S01]  /*0160*/  IMAD.MOV.U32 R5, RZ, RZ, -0x75bd8fc ;  /* 0xf8a42704ff057424 */ /* 0x000fe200078e00ff */
[----:B------:R1:W-:Y:S01]  /*0170*/  STL.64 [R1+0x10], R12 ;  /* 0x0000100c01007387 */ /* 0x0003e20000100a00 */
[----:B------:R-:W-:Y:S02]  /*0180*/  IMAD.MOV.U32 R4, RZ, RZ, 0x423bb012 ;  /* 0x423bb012ff047424 */ /* 0x000fe400078e00ff */
[----:B------:R-:W-:Y:S02]  /*0190*/  IMAD.MOV.U32 R3, RZ, RZ, 0x57fa2510 ;  /* 0x57fa2510ff037424 */ /* 0x000fe400078e00ff */
[----:B------:R-:W-:Y:S01]  /*01a0*/  IMAD.MOV.U32 R2, RZ, RZ, -0x23270784 ;  /* 0xdcd8f87cff027424 */ /* 0x000fe200078e00ff */
[----:B0-----:R-:W-:Y:S06]  /*01b0*/  @!P0 BRA `(.L_x_1) ;  /* 0x0000002400548947 */ /* 0x001fec0003800000 */
[----:B------:R-:W-:Y:S02]  /*01c0*/  IMAD.MOV.U32 R15, RZ, RZ, R6 ;  /* 0x000000ffff0f7224 */ /* 0x000fe400078e0006 */
[----:B-1----:R-:W-:Y:S02]  /*01d0*/  IMAD.MOV.U32 R13, RZ, RZ, RZ ;  /* 0x000000ffff0d7224 */ /* 0x002fe400078e00ff */
[----:B------:R-:W-:Y:S02]  /*01e0*/  IMAD.MOV.U32 R0, RZ, RZ, 0x5efdb30c ;  /* 0x5efdb30cff007424 */ /* 0x000fe400078e00ff */
[----:B------:R-:W-:Y:S02]  /*01f0*/  IMAD.MOV.U32 R12, RZ, RZ, R7 ;  /* 0x000000ffff0c7224 */ /* 0x000fe400078e0007 */
[----:B------:R-:W-:Y:S02]  /*0200*/  IMAD.MOV.U32 R4, RZ, RZ, 0x423bb012 ;  /* 0x423bb012ff047424 */ /* 0x000fe400078e00ff */
[----:B------:R-:W-:-:S02]  /*0210*/  IMAD.MOV.U32 R5, RZ, RZ, -0x75bd8fc ;  /* 0xf8a42704ff057424 */ /* 0x000fc400078e00ff */
[----:B------:R-:W-:Y:S02]  /*0220*/  IMAD.MOV.U32 R2, RZ, RZ, -0x23270784 ;  /* 0xdcd8f87cff027424 */ /* 0x000fe400078e00ff */
[----:B------:R-:W-:-:S07]  /*0230*/  IMAD.MOV.U32 R3, RZ, RZ, 0x57fa2510 ;  /* 0x57fa2510ff037424 */ /* 0x000fce00078e00ff */
.L_x_10:
[----:B------:R-:W-:Y:S01]  /*0240*/  LOP3.LUT P0, RZ, R12, 0x3, RZ, 0xc0, !PT ;  /* 0x000000030cff7812 */ /* 0x000fe2000780c0ff */
[----:B------:R-:W-:-:S12]  /*0250*/  BSSY.RECONVERGENT B1, `(.L_x_2) ;  /* 0x0000245000017945 */ /* 0x000fd80003800200 */
[----:B0-----:R-:W-:Y:S05]  /*0260*/  @!P0 BRA `(.L_x_3) ;  /* 0x00000024000c8947 */ /* 0x001fea0003800000 */
[----:B------:R-:W0:Y:S01]  /*0270*/  LDC.64 R8, c[0x4][RZ] ;  /* 0x01000000ff087b82 */ /* 0x000e220000000a00 */
[----:B------:R-:W-:Y:S01]  /*0280*/  IMAD.MOV.U32 R0, RZ, RZ, RZ ;  /* 0x000000ffff007224 */ /* 0x000fe200078e00ff */
[----:B------:R-:W-:Y:S01]  /*0290*/  CS2R R2, SRZ ;  /* 0x0000000000027805 */ /* 0x000fe2000001ff00 */
[----:B------:R-:W-:Y:S01]  /*02a0*/  IMAD.MOV.U32 R6, RZ, RZ, RZ ;  /* 0x000000ffff067224 */ /* 0x000fe200078e00ff */
[----:B------:R-:W-:Y:S01]  /*02b0*/  CS2R R4, SRZ ;  /* 0x0000000000047805 */ /* 0x000fe2000001ff00 */
[----:B0-----:R-:W-:-:S07]  /*02c0*/  IMAD.WIDE.U32 R8, R13, 0xc80, R8 ;  /* 0x00000c800d087825 */ /* 0x001fce00078e0008 */
.L_x_5:
[----:B------:R-:W-:-:S06]  /*02d0*/  IMAD R14, R6, 0x4, R1 ;  /* 0x00000004060e7824 */ /* 0x000fcc00078e0201 */
[----:B------:R-:W5:Y:S01]  /*02e0*/  LDL R14, [R14+0x4] ;  /* 0x000004000e0e7983 */ /* 0x000f620000100800 */
[----:B------:R-:W-:-:S05]  /*02f0*/  UMOV UR4, URZ ;  /* 0x000000ff00047c82 */ /* 0x000fca0008000000 */
.L_x_4:
[----:B-----5:R-:W-:Y:S01]  /*0300*/  SHF.R.U32.HI R20, RZ, UR4, R14 ;  /* 0x00000004ff147c19 */ /* 0x020fe2000801160e */
[----:B------:R-:W-:-:S03]  /*0310*/  IMAD.SHL.U32 R10, R6, 0x20, RZ ;  /* 0x00000020060a7824 */ /* 0x000fc600078e00ff */
[----:B------:R-:W-:Y:S01]  /*0320*/  LOP3.LUT R11, R20, 0x1, RZ, 0xc0, !PT ;  /* 0x00000001140b7812 */ /* 0x000fe200078ec0ff */
[----:B------:R-:W-:-:S03]  /*0330*/  VIADD R10, R10, UR4 ;  /* 0x000000040a0a7c36 */ /* 0x000fc60008000000 */
[----:B------:R-:W-:Y:S01]  /*0340*/  ISETP.NE.U32.AND P0, PT, R11, 0x1, PT ;  /* 0x000000010b00780c */ /* 0x000fe20003f05070 */
[----:B------:R-:W-:-:S03]  /*0350*/  IMAD R11, R10, 0x5, RZ ;  /* 0x000000050a0b7824 */ /* 0x000fc600078e02ff */
[----:B------:R-:W-:Y:S01]  /*0360*/  R2P PR, R20, 0x7e ;  /* 0x0000007e14007804 */ /* 0x000fe20000000000 */
[----:B------:R-:W-:-:S08]  /*0370*/  IMAD.WIDE.U32 R10, R11, 0x4, R8 ;  /* 0x000000040b0a7825 */ /* 0x000fd000078e0008 */
[----:B------:R-:W2:Y:S04]  /*0380*/  @!P0 LDG.E R17, desc[UR6][R10.64] ;  /* 0x000000060a118981 */ /* 0x000ea8000c1e1900 */
[----:B------:R-:W3:Y:S04]  /*0390*/  @P1 LDG.E R19, desc[UR6][R10.64+0x14] ;  /* 0x000014060a131981 */ /* 0x000ee8000c1e1900 */
[----:B------:R-:W4:Y:S04]  /*03a0*/  @P2 LDG.E R21, desc[UR6][R10.64+0x28] ;  /* 0x000028060a152981 */ /* 0x000f28000c1e1900 */
[----:B------:R-:W4:Y:S04]  /*03b0*/  @P3 LDG.E R23, desc[UR6][R10.64+0x3c] ;  /* 0x00003c060a173981 */ /* 0x000f28000c1e1900 */
[----:B------:R-:W4:Y:S04]  /*03c0*/  @!P0 LDG.E R16, desc[UR6][R10.64+0x8] ;  /* 0x000008060a108981 */ /* 0x000f28000c1e1900 */
[----:B------:R-:W4:Y:S04]  /*03d0*/  @P4 LDG.E R25, desc[UR6][R10.64+0x50] ;  /* 0x000050060a194981 */ /* 0x000f28000c1e1900 */
[----:B------:R-:W4:Y:S04]  /*03e0*/  @!P0 LDG.E R18, desc[UR6][R10.64+0x10] ;  /* 0x000010060a128981 */ /* 0x000f28000c1e1900 */
[----:B------:R-:W4:Y:S04]  /*03f0*/  @P1 LDG.E R22, desc[UR6][R10.64+0x1c] ;  /* 0x00001c060a161981 */ /* 0x000f28000c1e1900 */
[----:B------:R-:W4:Y:S04]  /*0400*/  @P1 LDG.E R24, desc[UR6][R10.64+0x24] ;  /* 0x000024060a181981 */ /* 0x000f28000c1e1900 */
[----:B------:R-:W4:Y:S01]  /*0410*/  @P6 LDG.E R27, desc[UR6][R10.64+0x78] ;  /* 0x000078060a1b6981 */ /* 0x000f22000c1e1900 */
[----:B--2---:R-:W-:-:S03]  /*0420*/  @!P0 LOP3.LUT R0, R0, R17, RZ, 0x3c, !PT ;  /* 0x0000001100008212 */ /* 0x004fc600078e3cff */
[----:B------:R-:W2:Y:S01]  /*0430*/  @!P0 LDG.E R17, desc[UR6][R10.64+0x4] ;  /* 0x000004060a118981 */ /* 0x000ea2000c1e1900 */
[----:B---3--:R-:W-:-:S03]  /*0440*/  @P1 LOP3.LUT R0, R0, R19, RZ, 0x3c, !PT ;  /* 0x0000001300001212 */ /* 0x008fc600078e3cff */
[----:B------:R-:W3:Y:S01]  /*0450*/  @!P0 LDG.E R19, desc[UR6][R10.64+0xc] ;  /* 0x00000c060a138981 */ /* 0x000ee2000c1e1900 */
[----:B----4-:R-:W-:-:S03]  /*0460*/  @P2 LOP3.LUT R0, R0, R21, RZ, 0x3c, !PT ;  /* 0x0000001500002212 */ /* 0x010fc600078e3cff */
[----:B------:R-:W4:Y:S01]  /*0470*/  @P1 LDG.E R21, desc[UR6][R10.64+0x18] ;  /* 0x000018060a151981 */ /* 0x000f22000c1e1900 */
[----:B------:R-:W-:-:S03]  /*0480*/  @P3 LOP3.LUT R0, R0, R23, RZ, 0x3c, !PT ;  /* 0x0000001700003212 */ /* 0x000fc600078e3cff */
[----:B------:R-:W4:Y:S01]  /*0490*/  @P5 LDG.E R23, desc[UR6][R10.64+0x64] ;  /* 0x000064060a175981 */ /* 0x000f22000c1e1900 */
[----:B------:R-:W-:-:S03]  /*04a0*/  @!P0 LOP3.LUT R5, R5, R16, RZ, 0x3c, !PT ;  /* 0x0000001005058212 */ /* 0x000fc600078e3cff */
[----:B------:R-:W4:Y:S01]  /*04b0*/  @P2 LDG.E R16, desc[UR6][R10.64+0x30] ;  /* 0x000030060a102981 */ /* 0x000f22000c1e1900 */
[----:B------:R-:W-:-:S03]  /*04c0*/  @P4 LOP3.LUT R0, R0, R25, RZ, 0x3c, !PT ;  /* 0x0000001900004212 */ /* 0x000fc600078e3cff */
[----:B------:R-:W4:Y:S01]  /*04d0*/  @P3 LDG.E R25, desc[UR6][R10.64+0x48] ;  /* 0x000048060a193981 */ /* 0x000f22000c1e1900 */
[----:B------:R-:W-:-:S03]  /*04e0*/  @!P0 LOP3.LUT R3, R3, R18, RZ, 0x3c, !PT ;  /* 0x0000001203038212 */ /* 0x000fc600078e3cff */
[----:B------:R-:W4:Y:S01]  /*04f0*/  @P2 LDG.E R18, desc[UR6][R10.64+0x38] ;  /* 0x000038060a122981 */ /* 0x000f22000c1e1900 */
[----:B------:R-:W-:-:S03]  /*0500*/  @P1 LOP3.LUT R5, R5, R22, RZ, 0x3c, !PT ;  /* 0x0000001605051212 */ /* 0x000fc600078e3cff */
[----:B------:R-:W4:Y:S01]  /*0510*/  @P3 LDG.E R22, desc[UR6][R10.64+0x44] ;  /* 0x000044060a163981 */ /* 0x000f22000c1e1900 */
[----:B--2---:R-:W-:-:S03]  /*0520*/  @!P0 LOP3.LUT R4, R4, R17, RZ, 0x3c, !PT ;  /* 0x0000001104048212 */ /* 0x004fc600078e3cff */
[----:B------:R-:W2:Y:S01]  /*0530*/  @P1 LDG.E R17, desc[UR6][R10.64+0x20] ;  /* 0x000020060a111981 */ /* 0x000ea2000c1e1900 */
[----:B---3--:R-:W-:-:S03]  /*0540*/  @!P0 LOP3.LUT R2, R2, R19, RZ, 0x3c, !PT ;  /* 0x0000001302028212 */ /* 0x008fc600078e3cff */
[----:B------:R-:W3:Y:S01]  /*0550*/  @P2 LDG.E R19, desc[UR6][R10.64+0x2c] ;  /* 0x00002c060a132981 */ /* 0x000ee2000c1e1900 */
[----:B----4-:R-:W-:-:S03]  /*0560*/  @P1 LOP3.LUT R4, R4, R21, RZ, 0x3c, !PT ;  /* 0x0000001504041212 */ /* 0x010fc600078e3cff */
[----:B------:R-:W4:Y:S01]  /*0570*/  @P2 LDG.E R21, desc[UR6][R10.64+0x34] ;  /* 0x000034060a152981 */ /* 0x000f22000c1e1900 */
[----:B------:R-:W-:-:S03]  /*0580*/  @P5 LOP3.LUT R0, R0, R23, RZ, 0x3c, !PT ;  /* 0x0000001700005212 */ /* 0x000fc600078e3cff */
[----:B------:R-:W4:Y:S01]  /*0590*/  @P3 LDG.E R23, desc[UR6][R10.64+0x40] ;  /* 0x000040060a173981 */ /* 0x000f22000c1e1900 */
[----:B------:R-:W-:Y:S02]  /*05a0*/  @P1 LOP3.LUT R3, R3, R24, RZ, 0x3c, !PT ;  /* 0x0000001803031212 */ /* 0x000fe400078e3cff */
[----:B------:R-:W-:Y:S01]  /*05b0*/  @P2 LOP3.LUT R5, R5, R16, RZ, 0x3c, !PT ;  /* 0x0000001005052212 */ /* 0x000fe200078e3cff */
[----:B------:R-:W4:Y:S04]  /*05c0*/  @P5 LDG.E R24, desc[UR6][R10.64+0x6c] ;  /* 0x00006c060a185981 */ /* 0x000f28000c1e1900 */
[----:B------:R-:W4:Y:S01]  /*05d0*/  @P3 LDG.E R16, desc[UR6][R10.64+0x4c] ;  /* 0x00004c060a103981 */ /* 0x000f22000c1e1900 */
[----:B------:R-:W-:-:S03]  /*05e0*/  @P2 LOP3.LUT R3, R3, R18, RZ, 0x3c, !PT ;  /* 0x0000001203032212 */ /* 0x000fc600078e3cff */
[----:B------:R-:W4:Y:S01]  /*05f0*/  @P4 LDG.E R18, desc[UR6][R10.64+0x58] ;  /* 0x000058060a124981 */ /* 0x000f22000c1e1900 */
[----:B------:R-:W-:-:S03]  /*0600*/  @P3 LOP3.LUT R5, R5, R22, RZ, 0x3c, !PT ;  /* 0x0000001605053212 */ /* 0x000fc600078e3cff */
[----:B------:R-:W4:Y:S01]  /*0610*/  @P4 LDG.E R22, desc[UR6][R10.64+0x60] ;  /* 0x000060060a164981 */ /* 0x000f22000c1e1900 */
[----:B--2---:R-:W-:-:S03]  /*0620*/  @P1 LOP3.LUT R2, R2, R17, RZ, 0x3c, !PT ;  /* 0x0000001102021212 */ /* 0x004fc600078e3cff */
[----:B------:R-:W2:Y:S01]  /*0630*/  @P4 LDG.E R17, desc[UR6][R10.64+0x54] ;  /* 0x000054060a114981 */ /* 0x000ea2000c1e1900 */
[----:B---3--:R-:W-:-:S03]  /*0640*/  @P2 LOP3.LUT R4, R4, R19, RZ, 0x3c, !PT ;  /* 0x0000001304042212 */ /* 0x008fc600078e3cff */
[----:B------:R-:W3:Y:S01]  /*0650*/  @P4 LDG.E R19, desc[UR6][R10.64+0x5c] ;  /* 0x00005c060a134981 */ /* 0x000ee2000c1e1900 */
[----:B----4-:R-:W-:-:S03]  /*0660*/  @P2 LOP3.LUT R2, R2, R21, RZ, 0x3c, !PT ;  /* 0x0000001502022212 */ /* 0x010fc600078e3cff */
[----:B------:R-:W4:Y:S01]  /*0670*/  @P5 LDG.E R21, desc[UR6][R10.64+0x68] ;  /* 0x000068060a155981 */ /* 0x000f22000c1e1900 */
[----:B------:R-:W-:-:S03]  /*0680*/  @P3 LOP3.LUT R4, R4, R23, RZ, 0x3c, !PT ;  /* 0x0000001704043212 */ /* 0x000fc600078e3cff */
[----:B------:R-:W4:Y:S01]  /*0690*/  @P5 LDG.E R23, desc[UR6][R10.64+0x70] ;  /* 0x000070060a175981 */ /* 0x000f22000c1e1900 */
[----:B------:R-:W-:Y:S02]  /*06a0*/  LOP3.LUT P0, RZ, R20, 0x80, RZ, 0xc0, !PT ;  /* 0x0000008014ff7812 */ /* 0x000fe4000780c0ff */
[----:B------:R-:W-:Y:S02]  /*06b0*/  @P3 LOP3.LUT R2, R2, R25, RZ, 0x3c, !PT ;  /* 0x0000001902023212 */ /* 0x000fe400078e3cff */
[----:B------:R-:W-:Y:S02]  /*06c0*/  @P3 LOP3.LUT R3, R3, R16, RZ, 0x3c, !PT ;  /* 0x0000001003033212 */ /* 0x000fe400078e3cff */
[----:B------:R-:W4:Y:S01]  /*06d0*/  @P5 LDG.E R16, desc[UR6][R10.64+0x74] ;  /* 0x000074060a105981 */ /* 0x000f22000c1e1900 */
[----:B------:R-:W-:-:S03]  /*06e0*/  @P4 LOP3.LUT R5, R5, R18, RZ, 0x3c, !PT ;  /* 0x0000001205054212 */ /* 0x000fc600078e3cff */
[----:B------:R-:W4:Y:S01]  /*06f0*/  @P6 LDG.E R18, desc[UR6][R10.64+0x80] ;  /* 0x000080060a126981 */ /* 0x000f22000c1e1900 */
[----:B------:R-:W-:-:S03]  /*0700*/  @P4 LOP3.LUT R3, R3, R22, RZ, 0x3c, !PT ;  /* 0x0000001603034212 */ /* 0x000fc600078e3cff */
[----:B------:R-:W4:Y:S01]  /*0710*/  @P6 LDG.E R22, desc[UR6][R10.64+0x88] ;  /* 0x000088060a166981 */ /* 0x000f22000c1e1900 */
[----:B------:R-:W-:-:S03]  /*0720*/  @P5 LOP3.LUT R5, R5, R24, RZ, 0x3c, !PT ;  /* 0x0000001805055212 */ /* 0x000fc600078e3cff */
[----:B------:R-:W4:Y:S04]  /*0730*/  @P0 LDG.E R25, desc[UR6][R10.64+0x8c] ;  /* 0x00008c060a190981 */ /* 0x000f28000c1e1900 */
[----:B------:R-:W4:Y:S04]  /*0740*/  @P0 LDG.E R24, desc[UR6][R10.64+0x94] ;  /* 0x000094060a180981 */ /* 0x000f28000c1e1900 */
        /* <DEDUP_REMOVED lines=9> */
[----:B------:R-:W-:Y:S02]  /*07e0*/  @P6 LOP3.LUT R0, R0, R27, RZ, 0x3c, !PT ;  /* 0x0000001b00006212 */ /* 0x000fe400078e3cff */
[----:B------:R-:W-:Y:S02]  /*07f0*/  @P5 LOP3.LUT R3, R3, R16, RZ, 0x3c, !PT ;  /* 0x0000001003035212 */ /* 0x000fe400078e3cff */
[----:B------:R-:W-:Y:S02]  /*0800*/  @P6 LOP3.LUT R5, R5, R18, RZ, 0x3c, !PT ;  /* 0x0000001205056212 */ /* 0x000fe400078e3cff */
[----:B------:R-:W-:Y:S02]  /*0810*/  @P6 LOP3.LUT R3, R3, R22, RZ, 0x3c, !PT ;  /* 0x0000001603036212 */ /* 0x000fe400078e3cff */
[----:B------:R-:W-:Y:S02]  /*0820*/  @P0 LOP3.LUT R0, R0, R25, RZ, 0x3c, !PT ;  /* 0x0000001900000212 */ /* 0x000fe400078e3cff */
[----:B------:R-:W-:-:S02]  /*0830*/  @P0 LOP3.LUT R5, R5, R24, RZ, 0x3c, !PT ;  /* 0x0000001805050212 */ /* 0x000fc400078e3cff */
[----:B------:R-:W-:Y:S02]  /*0840*/  @P0 LOP3.LUT R3, R3, R26, RZ, 0x3c, !PT ;  /* 0x0000001a03030212 */ /* 0x000fe400078e3cff */
[----:B--2---:R-:W-:Y:S02]  /*0850*/  @P6 LOP3.LUT R4, R4, R17, RZ, 0x3c, !PT ;  /* 0x0000001104046212 */ /* 0x004fe400078e3cff */
[----:B---3--:R-:W-:Y:S02]  /*0860*/  @P6 LOP3.LUT R2, R2, R19, RZ, 0x3c, !PT ;  /* 0x0000001302026212 */ /* 0x008fe400078e3cff */
[----:B----4-:R-:W-:Y:S02]  /*0870*/  @P0 LOP3.LUT R4, R4, R21, RZ, 0x3c, !PT ;  /* 0x0000001504040212 */ /* 0x010fe400078e3cff */
[----:B------:R-:W-:Y:S02]  /*0880*/  @P0 LOP3.LUT R2, R2, R23, RZ, 0x3c, !PT ;  /* 0x0000001702020212 */ /* 0x000fe400078e3cff */
[----:B------:R-:W-:-:S13]  /*0890*/  R2P PR, R20.B1, 0x7f ;  /* 0x0000007f14007804 */ /* 0x000fda0000001000 */
[----:B------:R-:W2:Y:S04]  /*08a0*/  @P0 LDG.E R18, desc[UR6][R10.64+0xb0] ;  /* 0x0000b0060a120981 */ /* 0x000ea8000c1e1900 */
[----:B------:R-:W3:Y:S04]  /*08b0*/  @P0 LDG.E R21, desc[UR6][R10.64+0xa0] ;  /* 0x0000a0060a150981 */ /* 0x000ee8000c1e1900 */
[----:B------:R-:W4:Y:S04]  /*08c0*/  @P0 LDG.E R23, desc[UR6][R10.64+0xa4] ;  /* 0x0000a4060a170981 */ /* 0x000f28000c1e1900 */
[----:B------:R-:W4:Y:S04]  /*08d0*/  @P0 LDG.E R16, desc[UR6][R10.64+0xa8] ;  /* 0x0000a8060a100981 */ /* 0x000f28000c1e1900 */
[----:B------:R-:W4:Y:S04]  /*08e0*/  @P0 LDG.E R25, desc[UR6][R10.64+0xac] ;  /* 0x0000ac060a190981 */ /* 0x000f28000c1e1900 */
[----:B------:R-:W4:Y:S04]  /*08f0*/  @P1 LDG.E R27, desc[UR6][R10.64+0xb4] ;  /* 0x0000b4060a1b1981 */ /* 0x000f28000c1e1900 */
[----:B------:R-:W4:Y:S04]  /*0900*/  @P2 LDG.E R29, desc[UR6][R10.64+0xc8] ;  /* 0x0000c8060a1d2981 */ /* 0x000f28000c1e1900 */
[----:B------:R-:W4:Y:S04]  /*0910*/  @P3 LDG.E R19, desc[UR6][R10.64+0xdc] ;  /* 0x0000dc060a133981 */ /* 0x000f28000c1e1900 */
        /* <DEDUP_REMOVED lines=12> */
[----:B------:R-:W-:Y:S01]  /*09e0*/  LOP3.LUT P0, RZ, R20, 0x8000, RZ, 0xc0, !PT ;  /* 0x0000800014ff7812 */ /* 0x000fe2000780c0ff */
[----:B------:R-:W4:Y:S04]  /*09f0*/  @P1 LDG.E R25, desc[UR6][R10.64+0xc0] ;  /* 0x0000c0060a191981 */ /* 0x000f28000c1e1900 */
[----:B------:R-:W4:Y:S01]  /*0a00*/  @P1 LDG.E R20, desc[UR6][R10.64+0xc4] ;  /* 0x0000c4060a141981 */ /* 0x000f22000c1e1900 */
[----:B------:R-:W-:-:S03]  /*0a10*/  @P1 LOP3.LUT R0, R0, R27, RZ, 0x3c, !PT ;  /* 0x0000001b00001212 */ /* 0x000fc600078e3cff */
[----:B------:R-:W4:Y:S01]  /*0a20*/  @P2 LDG.E R27, desc[UR6][R10.64+0xcc] ;  /* 0x0000cc060a1b2981 */ /* 0x000f22000c1e1900 */
[----:B------:R-:W-:-:S03]  /*0a30*/  @P2 LOP3.LUT R0, R0, R29, RZ, 0x3c, !PT ;  /* 0x0000001d00002212 */ /* 0x000fc600078e3cff */
[----:B------:R-:W4:Y:S01]  /*0a40*/  @P6 LDG.E R29, desc[UR6][R10.64+0x118] ;  /* 0x000118060a1d6981 */ /* 0x000f22000c1e1900 */
[----:B------:R-:W-:-:S03]  /*0a50*/  @P3 LOP3.LUT R0, R0, R19, RZ, 0x3c, !PT ;  /* 0x0000001300003212 */ /* 0x000fc600078e3cff */
[----:B------:R-:W4:Y:S01]  /*0a60*/  @P2 LDG.E R19, desc[UR6][R10.64+0xd4] ;  /* 0x0000d4060a132981 */ /* 0x000f22000c1e1900 */
[----:B------:R-:W-:-:S03]  /*0a70*/  @P4 LOP3.LUT R0, R0, R17, RZ, 0x3c, !PT ;  /* 0x0000001100004212 */ /* 0x000fc600078e3cff */
[----:B------:R-:W4:Y:S04]  /*0a80*/  @P5 LDG.E R17, desc[UR6][R10.64+0x108] ;  /* 0x000108060a115981 */ /* 0x000f28000c1e1900 */
[----:B------:R-:W4:Y:S01]  /*0a90*/  @P0 LDG.E R26, desc[UR6][R10.64+0x13c] ;  /* 0x00013c060a1a0981 */ /* 0x000f22000c1e1900 */
[----:B--2---:R-:W-:-:S03]  /*0aa0*/  @P1 LOP3.LUT R5, R5, R18, RZ, 0x3c, !PT ;  /* 0x0000001205051212 */ /* 0x004fc600078e3cff */
[----:B------:R-:W2:Y:S01]  /*0ab0*/  @P4 LDG.E R18, desc[UR6][R10.64+0x100] ;  /* 0x000100060a124981 */ /* 0x000ea2000c1e1900 */
[----:B---3--:R-:W-:Y:S02]  /*0ac0*/  @P5 LOP3.LUT R0, R0, R21, RZ, 0x3c, !PT ;  /* 0x0000001500005212 */ /* 0x008fe400078e3cff */
[----:B------:R-:W-:Y:S01]  /*0ad0*/  @P2 LOP3.LUT R5, R5, R22, RZ, 0x3c, !PT ;  /* 0x0000001605052212 */ /* 0x000fe200078e3cff */
[----:B------:R-:W3:Y:S01]  /*0ae0*/  @P3 LDG.E R21, desc[UR6][R10.64+0xe0] ;  /* 0x0000e0060a153981 */ /* 0x000ee2000c1e1900 */
[----:B----4-:R-:W-:-:S03]  /*0af0*/  @P1 LOP3.LUT R4, R4, R23, RZ, 0x3c, !PT ;  /* 0x0000001704041212 */ /* 0x010fc600078e3cff */
[----:B------:R-:W4:Y:S04]  /*0b00*/  @P3 LDG.E R22, desc[UR6][R10.64+0xec] ;  /* 0x0000ec060a163981 */ /* 0x000f28000c1e1900 */
[----:B------:R-:W2:Y:S01]  /*0b10*/  @P3 LDG.E R23, desc[UR6][R10.64+0xe8] ;  /* 0x0000e8060a173981 */ /* 0x000ea2000c1e1900 */
[----:B------:R-:W-:-:S03]  /*0b20*/  @P1 LOP3.LUT R2, R2, R25, RZ, 0x3c, !PT ;  /* 0x0000001902021212 */ /* 0x000fc600078e3cff */
[----:B------:R-:W2:Y:S01]  /*0b30*/  @P4 LDG.E R25, desc[UR6][R10.64+0xf4] ;  /* 0x0000f4060a194981 */ /* 0x000ea2000c1e1900 */
[----:B------:R-:W-:-:S03]  /*0b40*/  @P1 LOP3.LUT R3, R3, R20, RZ, 0x3c, !PT ;  /* 0x0000001403031212 */ /* 0x000fc600078e3cff */
[----:B------:R-:W2:Y:S01]  /*0b50*/  @P3 LDG.E R20, desc[UR6][R10.64+0xe4] ;  /* 0x0000e4060a143981 */ /* 0x000ea2000c1e1900 */
[----:B------:R-:W-:Y:S02]  /*0b60*/  @P2 LOP3.LUT R4, R4, R27, RZ, 0x3c, !PT ;  /* 0x0000001b04042212 */ /* 0x000fe400078e3cff */
[----:B------:R-:W-:Y:S01]  /*0b70*/  @P2 LOP3.LUT R3, R3, R16, RZ, 0x3c, !PT ;  /* 0x0000001003032212 */ /* 0x000fe200078e3cff */
[----:B------:R-:W2:Y:S04]  /*0b80*/  @P4 LDG.E R27, desc[UR6][R10.64+0xfc] ;  /* 0x0000fc060a1b4981 */ /* 0x000ea8000c1e1900 */
[----:B------:R-:W2:Y:S01]  /*0b90*/  @P5 LDG.E R16, desc[UR6][R10.64+0x10c] ;  /* 0x00010c060a105981 */ /* 0x000ea2000c1e1900 */
[----:B------:R-:W-:-:S03]  /*0ba0*/  @P2 LOP3.LUT R2, R2, R19, RZ, 0x3c, !PT ;  /* 0x0000001302022212 */ /* 0x000fc600078e3cff */
[----:B------:R-:W2:Y:S01]  /*0bb0*/  @P5 LDG.E R19, desc[UR6][R10.64+0x110] ;  /* 0x000110060a135981 */ /* 0x000ea2000c1e1900 */
[----:B------:R-:W-:-:S03]  /*0bc0*/  @P6 LOP3.LUT R0, R0, R29, RZ, 0x3c, !PT ;  /* 0x0000001d00006212 */ /* 0x000fc600078e3cff */
[----:B------:R-:W2:Y:S01]  /*0bd0*/  @P0 LDG.E R29, desc[UR6][R10.64+0x12c] ;  /* 0x00012c060a1d0981 */ /* 0x000ea2000c1e1900 */
[----:B---3--:R-:W-:-:S03]  /*0be0*/  @P3 LOP3.LUT R4, R4, R21, RZ, 0x3c, !PT ;  /* 0x0000001504043212 */ /* 0x008fc600078e3cff */
[----:B------:R-:W3:Y:S01]  /*0bf0*/  @P6 LDG.E R21, desc[UR6][R10.64+0x11c] ;  /* 0x00011c060a156981 */ /* 0x000ee2000c1e1900 */
[----:B----4-:R-:W-:-:S03]  /*0c00*/  @P3 LOP3.LUT R3, R3, R22, RZ, 0x3c, !PT ;  /* 0x0000001603033212 */ /* 0x010fc600078e3cff */
[----:B------:R-:W4:Y:S01]  /*0c10*/  @P6 LDG.E R22, desc[UR6][R10.64+0x128] ;  /* 0x000128060a166981 */ /* 0x000f22000c1e1900 */
[----:B--2---:R-:W-:Y:S02]  /*0c20*/  @P3 LOP3.LUT R2, R2, R23, RZ, 0x3c, !PT ;  /* 0x0000001702023212 */ /* 0x004fe400078e3cff */
[----:B------:R-:W-:Y:S01]  /*0c30*/  @P4 LOP3.LUT R3, R3, R18, RZ, 0x3c, !PT ;  /* 0x0000001203034212 */ /* 0x000fe200078e3cff */
[----:B------:R-:W2:Y:S01]  /*0c40*/  @P6 LDG.E R23, desc[UR6][R10.64+0x124] ;  /* 0x000124060a176981 */ /* 0x000ea2000c1e1900 */
[----:B------:R-:W-:-:S03]  /*0c50*/  @P4 LOP3.LUT R4, R4, R25, RZ, 0x3c, !PT ;  /* 0x0000001904044212 */ /* 0x000fc600078e3cff */
[----:B------:R-:W4:Y:S01]  /*0c60*/  @P6 LDG.E R18, desc[UR6][R10.64+0x120] ;  /* 0x000120060a126981 */ /* 0x000f22000c1e1900 */
[----:B------:R-:W-:-:S03]  /*0c70*/  @P3 LOP3.LUT R5, R5, R20, RZ, 0x3c, !PT ;  /* 0x0000001405053212 */ /* 0x000fc600078e3cff */
[----:B------:R-:W4:Y:S01]  /*0c80*/  @P5 LDG.E R20, desc[UR6][R10.64+0x114] ;  /* 0x000114060a145981 */ /* 0x000f22000c1e1900 */
[----:B------:R-:W-:Y:S02]  /*0c90*/  @P4 LOP3.LUT R5, R5, R24, RZ, 0x3c, !PT ;  /* 0x0000001805054212 */ /* 0x000fe400078e3cff */
[----:B------:R-:W-:Y:S01]  /*0ca0*/  @P5 LOP3.LUT R4, R4, R17, RZ, 0x3c, !PT ;  /* 0x0000001104045212 */ /* 0x000fe200078e3cff */
[----:B------:R-:W4:Y:S04]  /*0cb0*/  @P0 LDG.E R24, desc[UR6][R10.64+0x134] ;  /* 0x000134060a180981 */ /* 0x000f28000c1e1900 */
[----:B------:R-:W4:Y:S04]  /*0cc0*/  @P0 LDG.E R17, desc[UR6][R10.64+0x130] ;  /* 0x000130060a110981 */ /* 0x000f28000c1e1900 */
[----:B------:R-:W4:Y:S01]  /*0cd0*/  @P0 LDG.E R25, desc[UR6][R10.64+0x138] ;  /* 0x000138060a190981 */ /* 0x000f22000c1e1900 */
[----:B------:R-:W-:Y:S01]  /*0ce0*/  UIADD3 UR4, UPT, UPT, UR4, 0x10, URZ ;  /* 0x0000001004047890 */ /* 0x000fe2000fffe0ff */
[----:B------:R-:W-:-:S03]  /*0cf0*/  @P4 LOP3.LUT R2, R2, R27, RZ, 0x3c, !PT ;  /* 0x0000001b02024212 */ /* 0x000fc600078e3cff */
[----:B------:R-:W-:Y:S01]  /*0d00*/  UISETP.NE.AND UP0, UPT, UR4, 0x20, UPT ;  /* 0x000000200400788c */ /* 0x000fe2000bf05270 */
[----:B------:R-:W-:Y:S02]  /*0d10*/  @P5 LOP3.LUT R5, R5, R16, RZ, 0x3c, !PT ;  /* 0x0000001005055212 */ /* 0x000fe400078e3cff */
[----:B------:R-:W-:Y:S02]  /*0d20*/  @P5 LOP3.LUT R2, R2, R19, RZ, 0x3c, !PT ;  /* 0x0000001302025212 */ /* 0x000fe400078e3cff */
[----:B------:R-:W-:Y:S02]  /*0d30*/  @P0 LOP3.LUT R0, R0, R29, RZ, 0x3c, !PT ;  /* 0x0000001d00000212 */ /* 0x000fe400078e3cff */
[----:B---3--:R-:W-:Y:S02]  /*0d40*/  @P6 LOP3.LUT R4, R4, R21, RZ, 0x3c, !PT ;  /* 0x0000001504046212 */ /* 0x008fe400078e3cff */
[----:B--2---:R-:W-:Y:S02]  /*0d50*/  @P6 LOP3.LUT R2, R2, R23, RZ, 0x3c, !PT ;  /* 0x0000001702026212 */ /* 0x004fe400078e3cff */
[----:B----4-:R-:W-:-:S02]  /*0d60*/  @P6 LOP3.LUT R5, R5, R18, RZ, 0x3c, !PT ;  /* 0x0000001205056212 */ /* 0x010fc400078e3cff */
[----:B------:R-:W-:-:S04]  /*0d70*/  @P5 LOP3.LUT R3, R3, R20, RZ, 0x3c, !PT ;  /* 0x0000001403035212 */ /* 0x000fc800078e3cff */
[----:B------:R-:W-:Y:S02]  /*0d80*/  @P6 LOP3.LUT R3, R3, R22, RZ, 0x3c, !PT ;  /* 0x0000001603036212 */ /* 0x000fe400078e3cff */
[----:B------:R-:W-:Y:S02]  /*0d90*/  @P0 LOP3.LUT R5, R5, R24, RZ, 0x3c, !PT ;  /* 0x0000001805050212 */ /* 0x000fe400078e3cff */
[----:B------:R-:W-:Y:S02]  /*0da0*/  @P0 LOP3.LUT R4, R4, R17, RZ, 0x3c, !PT ;  /* 0x0000001104040212 */ /* 0x000fe400078e3cff */
[----:B------:R-:W-:Y:S02]  /*0db0*/  @P0 LOP3.LUT R3, R3, R26, RZ, 0x3c, !PT ;  /* 0x0000001a03030212 */ /* 0x000fe400078e3cff */
[----:B------:R-:W-:Y:S01]  /*0dc0*/  @P0 LOP3.LUT R2, R2, R25, RZ, 0x3c, !PT ;  /* 0x0000001902020212 */ /* 0x000fe200078e3cff */
[----:B------:R-:W-:Y:S06]  /*0dd0*/  BRA.U UP0, `(.L_x_4) ;  /* 0xfffffff500487547 */ /* 0x000fec000b83ffff */
[----:B------:R-:W-:-:S05]  /*0de0*/  VIADD R6, R6, 0x1 ;  /* 0x0000000106067836 */ /* 0x000fca0000000000 */
[----:B------:R-:W-:-:S13]  /*0df0*/  ISETP.NE.AND P0, PT, R6, 0x5, PT ;  /* 0x000000050600780c */ /* 0x000fda0003f05270 */
[----:B------:R-:W-:Y:S05]  /*0e00*/  @P0 BRA `(.L_x_5) ;  /* 0xfffffff400300947 */ /* 0x000fea000383ffff */
[----:B------:R-:W-:Y:S01]  /*0e10*/  LOP3.LUT R6, R12, 0x3, RZ, 0xc0, !PT ;  /* 0x000000030c067812 */ /* 0x000fe200078ec0ff */
[----:B------:R0:W-:Y:S03]  /*0e20*/  STL [R1+0x4], R0 ;  /* 0x0000040001007387 */ /* 0x0001e60000100800 */
[----:B------:R-:W-:Y:S01]  /*0e30*/  ISETP.NE.U32.AND P0, PT, R6, 0x1, PT ;  /* 0x000000010600780c */ /* 0x000fe20003f05070 */
[----:B------:R0:W-:Y:S03]  /*0e40*/  STL.64 [R1+0x8], R4 ;  /* 0x0000080401007387 */ /* 0x0001e60000100a00 */
[----:B------:R-:W-:Y:S01]  /*0e50*/  ISETP.NE.AND.EX P0, PT, RZ, RZ, PT, P0 ;  /* 0x000000ffff00720c */ /* 0x000fe20003f05300 */
[----:B------:R0:W-:-:S12]  /*0e60*/  STL.64 [R1+0x10], R2 ;  /* 0x0000100201007387 */ /* 0x0001d80000100a00 */
[----:B0-----:R-:W-:Y:S05]  /*0e70*/  @!P0 BRA `(.L_x_3) ;  /* 0x0000001800088947 */ /* 0x001fea0003800000 */
[----:B------:R-:W-:Y:S01]  /*0e80*/  UMOV UR4, URZ ;  /* 0x000000ff00047c82 */ /* 0x000fe20008000000 */
[----:B------:R-:W-:Y:S01]  /*0e90*/  UMOV UR5, URZ ;  /* 0x000000ff00057c82 */ /* 0x000fe20008000000 */
[----:B------:R-:W-:Y:S02]  /*0ea0*/  IMAD.MOV.U32 R0, RZ, RZ, RZ ;  /* 0x000000ffff007224 */ /* 0x000fe400078e00ff */
[----:B------:R-:W-:Y:S02]  /*0eb0*/  IMAD.MOV.U32 R6, RZ, RZ, RZ ;  /* 0x000000ffff067224 */ /* 0x000fe400078e00ff */
[----:B------:R-:W-:Y:S02]  /*0ec0*/  IMAD.U32 R3, RZ, RZ, UR4 ;  /* 0x00000004ff037e24 */ /* 0x000fe4000f8e00ff */
[----:B------:R-:W-:Y:S02]  /*0ed0*/  IMAD.U32 R2, RZ, RZ, UR5 ;  /* 0x00000005ff027e24 */ /* 0x000fe4000f8e00ff */
[----:B------:R-:W-:-:S02]  /*0ee0*/  IMAD.U32 R5, RZ, RZ, UR4 ;  /* 0x00000004ff057e24 */ /* 0x000fc4000f8e00ff */
[----:B------:R-:W-:-:S07]  /*0ef0*/  IMAD.U32 R4, RZ, RZ, UR5 ;  /* 0x00000005ff047e24 */ /* 0x000fce000f8e00ff */
.L_x_7:
[----:B------:R-:W-:-:S06]  /*0f00*/  IMAD R14, R6, 0x4, R1 ;  /* 0x00000004060e7824 */ /* 0x000fcc00078e0201 */
[----:B------:R-:W5:Y:S01]  /*0f10*/  LDL R14, [R14+0x4] ;  /* 0x000004000e0e7983 */ /* 0x000f620000100800 */
[----:B------:R-:W-:-:S05]  /*0f20*/  UMOV UR4, URZ ;  /* 0x000000ff00047c82 */ /* 0x000fca0008000000 */
.L_x_6:
        /* <DEDUP_REMOVED lines=183> */
[----:B0-----:R-:W-:Y:S05]  /*1aa0*/  @P0 BRA `(.L_x_3) ;  /* 0x0000000800fc0947 */ /* 0x001fea0003800000 */
        /* <DEDUP_REMOVED lines=8> */
.L_x_9:
[----:B------:R-:W-:-:S06]  /*1b30*/  IMAD R14, R6, 0x4, R1 ;  /* 0x00000004060e7824 */ /* 0x000fcc00078e0201 */
[----:B------:R-:W5:Y:S01]  /*1b40*/  LDL R14, [R14+0x4] ;  /* 0x000004000e0e7983 */ /* 0x000f620000100800 */
[----:B------:R-:W-:-:S05]  /*1b50*/  UMOV UR4, URZ ;  /* 0x000000ff00047c82 */ /* 0x000fca0008000000 */
.L_x_8:
        /* <DEDUP_REMOVED lines=177> */
[----:B------:R0:W-:Y:S04]  /*2670*/  STL [R1+0x4], R0 ;  /* 0x0000040001007387 */ /* 0x0001e80000100800 */
[----:B------:R0:W-:Y:S04]  /*2680*/  STL.64 [R1+0x8], R4 ;  /* 0x0000080401007387 */ /* 0x0001e80000100a00 */
[----:B------:R0:W-:Y:S02]  /*2690*/  STL.64 [R1+0x10], R2 ;  /* 0x0000100201007387 */ /* 0x0001e40000100a00 */
.L_x_3:
[----:B------:R-:W-:Y:S05]  /*26a0*/  BSYNC.RECONVERGENT B1 ;  /* 0x0000000000017941 */ /* 0x000fea0003800200 */
.L_x_2:
[C---:B------:R-:W-:Y:S01]  /*26b0*/  ISETP.GT.U32.AND P0, PT, R12.reuse, 0x3, PT ;  /* 0x000000030c00780c */ /* 0x040fe20003f04070 */
[----:B------:R-:W-:Y:S01]  /*26c0*/  VIADD R13, R13, 0x1 ;  /* 0x000000010d0d7836 */ /* 0x000fe20000000000 */
[--C-:B------:R-:W-:Y:S02]  /*26d0*/  SHF.R.U64 R12, R12, 0x2, R15.reuse ;  /* 0x000000020c0c7819 */ /* 0x100fe4000000120f */
[----:B------:R-:W-:Y:S02]  /*26e0*/  ISETP.GT.U32.AND.EX P0, PT, R15, RZ, PT, P0 ;  /* 0x000000ff0f00720c */ /* 0x000fe40003f04100 */
[----:B------:R-:W-:-:S11]  /*26f0*/  SHF.R.U32.HI R15, RZ, 0x2, R15 ;  /* 0x00000002ff0f7819 */ /* 0x000fd6000001160f */
[----:B------:R-:W-:Y:S05]  /*2700*/  @P0 BRA `(.L_x_10) ;  /* 0xffffffd800cc0947 */ /* 0x000fea000383ffff */
.L_x_1:
[----:B------:R-:W-:Y:S05]  /*2710*/  BSYNC.RECONVERGENT B0 ;  /* 0x0000000000007941 */ /* 0x000fea0003800200 */
.L_x_0:
[----:B------:R-:W2:Y:S01]  /*2720*/  LDCU UR8, c[0x0][0x39c] ;  /* 0x00007380ff0877ac */ /* 0x000ea20008000800 */
[----:B------:R-:W-:Y:S01]  /*2730*/  IMAD.MOV.U32 R20, RZ, RZ, RZ ;  /* 0x000000ffff147224 */ /* 0x000fe200078e00ff */
[----:B--2---:R-:W-:-:S09]  /*2740*/  UISETP.GE.AND UP0, UPT, UR8, 0x1, UPT ;  /* 0x000000010800788c */ /* 0x004fd2000bf06270 */
[----:B------:R-:W-:Y:S05]  /*2750*/  BRA.U !UP0, `(.L_x_11) ;  /* 0x0000001108587547 */ /* 0x000fea000b800000 */
[----:B------:R-:W-:Y:S01]  /*2760*/  UISETP.GE.U32.AND UP0, UPT, UR8, 0x8, UPT ;  /* 0x000000080800788c */ /* 0x000fe2000bf06070 */
[----:B------:R-:W-:Y:S01]  /*2770*/  IMAD.MOV.U32 R20, RZ, RZ, RZ ;  /* 0x000000ffff147224 */ /* 0x000fe200078e00ff */
[----:B------:R-:W-:Y:S01]  /*2780*/  ULOP3.LUT UR4, UR8, 0x7, URZ, 0xc0, !UPT ;  /* 0x0000000708047892 */ /* 0x000fe2000f8ec0ff */
[----:B------:R-:W-:Y:S02]  /*2790*/  IMAD.MOV.U32 R6, RZ, RZ, RZ ;  /* 0x000000ffff067224 */ /* 0x000fe400078e00ff */
[----:B------:R-:W-:Y:S01]  /*27a0*/  IMAD.MOV.U32 R21, RZ, RZ, 0x3198c20f ;  /* 0x3198c20fff157424 */ /* 0x000fe200078e00ff */
[----:B------:R-:W-:-:S03]  /*27b0*/  UISETP.NE.AND UP1, UPT, UR4, URZ, UPT ;  /* 0x000000ff0400728c */ /* 0x000fc6000bf25270 */
[----:B------:R-:W-:Y:S08]  /*27c0*/  BRA.U !UP0, `(.L_x_12) ;  /* 0x0000000908047547 */ /* 0x000ff0000b800000 */
[----:B-1----:R-:W1:Y:S01]  /*27d0*/  LDC.64 R12, c[0x0][0x390] ;  /* 0x0000e400ff0c7b82 */ /* 0x002e620000000a00 */
[----:B------:R-:W-:Y:S01]  /*27e0*/  ULOP3.LUT UR5, UR8, 0x7ffffff8, URZ, 0xc0, !UPT ;  /* 0x7ffffff808057892 */ /* 0x000fe2000f8ec0ff */
[----:B------:R-:W-:Y:S02]  /*27f0*/  IMAD.MOV.U32 R20, RZ, RZ, RZ ;  /* 0x000000ffff147224 */ /* 0x000fe400078e00ff */
[----:B------:R-:W-:Y:S02]  /*2800*/  IMAD.MOV.U32 R23, RZ, RZ, RZ ;  /* 0x000000ffff177224 */ /* 0x000fe400078e00ff */
[----:B------:R-:W-:Y:S02]  /*2810*/  IMAD.MOV.U32 R21, RZ, RZ, 0x3198c20f ;  /* 0x3198c20fff157424 */ /* 0x000fe400078e00ff */
[----:B------:R-:W2:Y:S01]  /*2820*/  LDC.64 R10, c[0x0][0x380] ;  /* 0x0000e000ff0a7b82 */ /* 0x000ea20000000a00 */
[----:B------:R-:W-:-:S07]  /*2830*/  IMAD.U32 R6, RZ, RZ, UR5 ;  /* 0x00000005ff067e24 */ /* 0x000fce000f8e00ff */
[----:B------:R-:W3:Y:S02]  /*2840*/  LDC.64 R8, c[0x0][0x388] ;  /* 0x0000e200ff087b82 */ /* 0x000ee40000000a00 */
.L_x_13:
[----:B----4-:R-:W-:Y:S01]  /*2850*/  SHF.R.U32.HI R15, RZ, 0x2, R0 ;  /* 0x00000002ff0f7819 */ /* 0x010fe20000011600 */
[----:B------:R-:W-:Y:S01]  /*2860*/  IMAD.MOV.U32 R24, RZ, RZ, 0x2f800000 ;  /* 0x2f800000ff187424 */ /* 0x000fe200078e00ff */
[----:B------:R-:W-:Y:S01]  /*2870*/  SHF.R.U32.HI R17, RZ, 0x2, R4 ;  /* 0x00000002ff117819 */ /* 0x000fe20000011604 */
[----:B------:R-:W-:Y:S01]  /*2880*/  IMAD R19, R7, UR8, R23 ;  /* 0x0000000807137c24 */ /* 0x000fe2000f8e0217 */
[----:B------:R-:W-:Y:S01]  /*2890*/  LOP3.LUT R15, R15, R0, RZ, 0x3c, !PT ;  /* 0x000000000f0f7212 */ /* 0x000fe200078e3cff */
[----:B0-----:R-:W-:Y:S01]  /*28a0*/  IMAD.SHL.U32 R0, R3, 0x10, RZ ;  /* 0x0000001003007824 */ /* 0x001fe200078e00ff */
[----:B------:R-:W-:Y:S02]  /*28b0*/  LOP3.LUT R17, R17, R4, RZ, 0x3c, !PT ;  /* 0x0000000411117212 */ /* 0x000fe400078e3cff */
[----:B------:R-:W-:Y:S01]  /*28c0*/  SHF.R.U32.HI R16, RZ, 0x2, R5 ;  /* 0x00000002ff107819 */ /* 0x000fe20000011605 */
[----:B------:R-:W-:Y:S02]  /*28d0*/  IMAD.SHL.U32 R14, R15, 0x2, RZ ;  /* 0x000000020f0e7824 */ /* 0x000fe400078e00ff */
[----:B------:R-:W-:Y:S01]  /*28e0*/  IMAD.SHL.U32 R4, R17, 0x2, RZ ;  /* 0x0000000211047824 */ /* 0x000fe200078e00ff */
[----:B------:R-:W-:-:S02]  /*28f0*/  LOP3.LUT R16, R16, R5, RZ, 0x3c, !PT ;  /* 0x0000000510107212 */ /* 0x000fc400078e3cff */
[----:B------:R-:W-:Y:S02]  /*2900*/  LOP3.LUT R14, R15, R14, R0, 0x96, !PT ;  /* 0x0000000e0f0e7212 */ /* 0x000fe400078e9600 */
[----:B------:R-:W-:Y:S02]  /*2910*/  SHF.R.U32.HI R15, RZ, 0x2, R2 ;  /* 0x00000002ff0f7819 */ /* 0x000fe40000011602 */
[----:B------:R-:W-:Y:S02]  /*2920*/  LOP3.LUT R14, R14, R3, RZ, 0x3c, !PT ;  /* 0x000000030e0e7212 */ /* 0x000fe400078e3cff */
[----:B------:R-:W-:-:S03]  /*2930*/  LOP3.LUT R15, R15, R2, RZ, 0x3c, !PT ;  /* 0x000000020f0f7212 */ /* 0x000fc600078e3cff */
[----:B------:R-:W-:Y:S02]  /*2940*/  IMAD.SHL.U32 R0, R14, 0x10, RZ ;  /* 0x000000100e007824 */ /* 0x000fe400078e00ff */
[----:B------:R-:W-:-:S03]  /*2950*/  IMAD.SHL.U32 R2, R15, 0x2, RZ ;  /* 0x000000020f027824 */ /* 0x000fc600078e00ff */
[----:B------:R-:W-:Y:S01]  /*2960*/  LOP3.LUT R17, R17, R4, R0, 0x96, !PT ;  /* 0x0000000411117212 */ /* 0x000fe200078e9600 */
[----:B------:R-:W-:Y:S01]  /*2970*/  IMAD.SHL.U32 R0, R16, 0x2, RZ ;  /* 0x0000000210007824 */ /* 0x000fe200078e00ff */
[----:B------:R-:W-:Y:S02]  /*2980*/  SHF.R.U32.HI R4, RZ, 0x2, R3 ;  /* 0x00000002ff047819 */ /* 0x000fe40000011603 */
[----:B------:R-:W-:Y:S02]  /*2990*/  LOP3.LUT R18, R17, R14, RZ, 0x3c, !PT ;  /* 0x0000000e11127212 */ /* 0x000fe400078e3cff */
[----:B------:R-:W-:-:S03]  /*29a0*/  LOP3.LUT R4, R4, R3, RZ, 0x3c, !PT ;  /* 0x0000000304047212 */ /* 0x000fc600078e3cff */
[----:B------:R-:W-:-:S05]  /*29b0*/  IMAD.SHL.U32 R5, R18, 0x10, RZ ;  /* 0x0000001012057824 */ /* 0x000fca00078e00ff */
[----:B------:R-:W-:-:S04]  /*29c0*/  LOP3.LUT R5, R16, R0, R5, 0x96, !PT ;  /* 0x0000000010057212 */ /* 0x000fc800078e9605 */
[----:B------:R-:W-:Y:S02]  /*29d0*/  LOP3.LUT R22, R5, R18, RZ, 0x3c, !PT ;  /* 0x0000001205167212 */ /* 0x000fe400078e3cff */
[----:B------:R-:W-:Y:S02]  /*29e0*/  SHF.R.U32.HI R5, RZ, 0x2, R14 ;  /* 0x00000002ff057819 */ /* 0x000fe4000001160e */
[----:B------:R-:W-:Y:S01]  /*29f0*/  SHF.R.U32.HI R17, RZ, 0x2, R22 ;  /* 0x00000002ff117819 */ /* 0x000fe20000011616 */
[----:B------:R-:W-:Y:S01]  /*2a00*/  IMAD.SHL.U32 R0, R22, 0x10, RZ ;  /* 0x0000001016007824 */ /* 0x000fe200078e00ff */
[----:B------:R-:W-:Y:S02]  /*2a10*/  LOP3.LUT R5, R5, R14, RZ, 0x3c, !PT ;  /* 0x0000000e05057212 */ /* 0x000fe400078e3cff */
[----:B------:R-:W-:Y:S02]  /*2a20*/  IADD3 R14, PT, PT, R21, 0x587c5, R14 ;  /* 0x000587c5150e7810 */ /* 0x000fe40007ffe00e */
[----:B------:R-:W-:Y:S01]  /*2a30*/  LOP3.LUT R15, R15, R2, R0, 0x96, !PT ;  /* 0x000000020f0f7212 */ /* 0x000fe200078e9600 */
[----:B------:R-:W-:-:S03]  /*2a40*/  IMAD.SHL.U32 R2, R4, 0x2, RZ ;  /* 0x0000000204027824 */ /* 0x000fc600078e00ff */
[----:B------:R-:W-:Y:S02]  /*2a50*/  LOP3.LUT R0, R15, R22, RZ, 0x3c, !PT ;  /* 0x000000160f007212 */ /* 0x000fe400078e3cff */
[----:B------:R-:W-:-:S03]  /*2a60*/  SHF.R.U32.HI R15, RZ, 0x2, R18 ;  /* 0x00000002ff0f7819 */ /* 0x000fc60000011612 */
[----:B------:R-:W-:Y:S01]  /*2a70*/  IMAD.SHL.U32 R3, R0, 0x10, RZ ;  /* 0x0000001000037824 */ /* 0x000fe200078e00ff */
[----:B------:R-:W-:-:S04]  /*2a80*/  LOP3.LUT R15, R15, R18, RZ, 0x3c, !PT ;  /* 0x000000120f0f7212 */ /* 0x000fc800078e3cff */
[----:B------:R-:W-:-:S04]  /*2a90*/  LOP3.LUT R3, R4, R2, R3, 0x96, !PT ;  /* 0x0000000204037212 */ /* 0x000fc800078e9603 */
[----:B------:R-:W-:Y:S01]  /*2aa0*/  LOP3.LUT R4, R3, R0, RZ, 0x3c, !PT ;  /* 0x0000000003047212 */ /* 0x000fe200078e3cff */
[----:B------:R-:W-:-:S04]  /*2ab0*/  IMAD.SHL.U32 R3, R5, 0x2, RZ ;  /* 0x0000000205037824 */ /* 0x000fc800078e00ff */
[----:B------:R-:W-:-:S05]  /*2ac0*/  IMAD.SHL.U32 R2, R4, 0x10, RZ ;  /* 0x0000001004027824 */ /* 0x000fca00078e00ff */
[----:B------:R-:W-:-:S04]  /*2ad0*/  LOP3.LUT R3, R5, R3, R2, 0x96, !PT ;  /* 0x0000000305037212 */ /* 0x000fc800078e9602 */
[----:B------:R-:W-:Y:S01]  /*2ae0*/  LOP3.LUT R5, R3, R4, RZ, 0x3c, !PT ;  /* 0x0000000403057212 */ /* 0x000fe200078e3cff */
[----:B------:R-:W-:-:S04]  /*2af0*/  IMAD.SHL.U32 R3, R15, 0x2, RZ ;  /* 0x000000020f037824 */ /* 0x000fc800078e00ff */
[----:B------:R-:W-:-:S05]  /*2b00*/  IMAD.SHL.U32 R2, R5, 0x10, RZ ;  /* 0x0000001005027824 */ /* 0x000fca00078e00ff */
[----:B------:R-:W-:Y:S02]  /*2b10*/  LOP3.LUT R2, R15, R3, R2, 0x96, !PT ;  /* 0x000000030f027212 */ /* 0x000fe400078e9602 */
[----:B------:R-:W-:Y:S02]  /*2b20*/  LOP3.LUT R3, R17, R22, RZ, 0x3c, !PT ;  /* 0x0000001611037212 */ /* 0x000fe400078e3cff */
[----:B------:R-:W-:Y:S02]  /*2b30*/  LOP3.LUT R2, R2, R5, RZ, 0x3c, !PT ;  /* 0x0000000502027212 */ /* 0x000fe400078e3cff */
[----:B------:R-:W-:Y:S01]  /*2b40*/  I2FP.F32.U32 R17, R14 ;  /* 0x0000000e00117245 */ /* 0x000fe20000201000 */
[----:B------:R-:W-:Y:S02]  /*2b50*/  IMAD.SHL.U32 R15, R3, 0x2, RZ ;  /* 0x00000002030f7824 */ /* 0x000fe400078e00ff */
[----:B------:R-:W-:Y:S02]  /*2b60*/  IMAD.SHL.U32 R16, R2, 0x10, RZ ;  /* 0x0000001002107824 */ /* 0x000fe400078e00ff */
[----:B------:R-:W-:-:S03]  /*2b70*/  FFMA R27, R17, R24, 1.1641532182693481445e-10 ;  /* 0x2f000000111b7423 */ /* 0x000fc60000000018 */
[----:B------:R-:W-:Y:S01]  /*2b80*/  LOP3.LUT R3, R3, R15, R16, 0x96, !PT ;  /* 0x0000000f03037212 */ /* 0x000fe200078e9610 */
[----:B---3--:R-:W-:-:S04]  /*2b90*/  IMAD.WIDE R14, R19, 0x4, R8 ;  /* 0x00000004130e7825 */ /* 0x008fc800078e0208 */
[----:B--2---:R-:W-:Y:S01]  /*2ba0*/  IMAD.WIDE R16, R19, 0x4, R10 ;  /* 0x0000000413107825 */ /* 0x004fe200078e020a */
[----:B------:R0:W-:Y:S04]  /*2bb0*/  STG.E desc[UR6][R14.64], R27 ;  /* 0x0000001b0e007986 */ /* 0x0001e8000c101906 */
[----:B------:R-:W2:Y:S01]  /*2bc0*/  LDG.E R26, desc[UR6][R16.64] ;  /* 0x00000006101a7981 */ /* 0x000ea2000c1e1900 */
[----:B------:R-:W-:-:S04]  /*2bd0*/  IADD3 R18, PT, PT, R21, 0xb0f8a, R18 ;  /* 0x000b0f8a15127810 */ /* 0x000fc80007ffe012 */
[----:B------:R-:W-:Y:S01]  /*2be0*/  I2FP.F32.U32 R25, R18 ;  /* 0x0000001200197245 */ /* 0x000fe20000201000 */
[----:B-1----:R-:W-:-:S04]  /*2bf0*/  IMAD.WIDE R18, R19, 0x4, R12 ;  /* 0x0000000413127825 */ /* 0x002fc800078e020c */
[----:B------:R-:W-:Y:S01]  /*2c00*/  FFMA R25, R25, R24, 1.1641532182693481445e-10 ;  /* 0x2f00000019197423 */ /* 0x000fe20000000018 */
[----:B--2---:R-:W-:-:S05]  /*2c10*/  FMUL R29, R27, R26 ;  /* 0x0000001a1b1d7220 */ /* 0x004fca0000400000 */
[----:B------:R-:W-:Y:S04]  /*2c20*/  STG.E desc[UR6][R18.64], R29 ;  /* 0x0000001d12007986 */ /* 0x000fe8000c101906 */
[----:B------:R1:W-:Y:S04]  /*2c30*/  STG.E desc[UR6][R14.64+0x4], R25 ;  /* 0x000004190e007986 */ /* 0x0003e8000c101906 */
[----:B------:R-:W0:Y:S01]  /*2c40*/  LDG.E R26, desc[UR6][R16.64+0x4] ;  /* 0x00000406101a7981 */ /* 0x000e22000c1e1900 */
[----:B------:R-:W-:Y:S01]  /*2c50*/  IADD3 R22, PT, PT, R21, 0x10974f, R22 ;  /* 0x0010974f15167810 */ /* 0x000fe20007ffe016 */
[----:B------:R-:W-:-:S03]  /*2c60*/  FADD R20, R29, R20 ;  /* 0x000000141d147221 */ /* 0x000fc60000000000 */
[----:B------:R-:W-:-:S05]  /*2c70*/  I2FP.F32.U32 R22, R22 ;  /* 0x0000001600167245 */ /* 0x000fca0000201000 */
[----:B------:R-:W-:Y:S01]  /*2c80*/  FFMA R22, R22, R24, 1.1641532182693481445e-10 ;  /* 0x2f00000016167423 */ /* 0x000fe20000000018 */
[----:B0-----:R-:W-:-:S05]  /*2c90*/  FMUL R27, R25, R26 ;  /* 0x0000001a191b7220 */ /* 0x001fca0000400000 */
[----:B------:R-:W-:Y:S04]  /*2ca0*/  STG.E desc[UR6][R18.64+0x4], R27 ;  /* 0x0000041b12007986 */ /* 0x000fe8000c101906 */
[----:B------:R0:W-:Y:S04]  /*2cb0*/  STG.E desc[UR6][R14.64+0x8], R22 ;  /* 0x000008160e007986 */ /* 0x0001e8000c101906 */
[----:B------:R-:W2:Y:S01]  /*2cc0*/  LDG.E R26, desc[UR6][R16.64+0x8] ;  /* 0x00000806101a7981 */ /* 0x000ea2000c1e1900 */
[----:B-1----:R-:W-:Y:S01]  /*2cd0*/  IADD3 R25, PT, PT, R21, 0x161f14, R0 ;  /* 0x00161f1415197810 */ /* 0x002fe20007ffe000 */
[----:B------:R-:W-:-:S03]  /*2ce0*/  FADD R20, R20, R27 ;  /* 0x0000001b14147221 */ /* 0x000fc60000000000 */
[----:B------:R-:W-:Y:S01]  /*2cf0*/  I2FP.F32.U32 R25, R25 ;  /* 0x0000001900197245 */ /* 0x000fe20000201000 */
[----:B--2---:R-:W-:-:S04]  /*2d00*/  FMUL R29, R22, R26 ;  /* 0x0000001a161d7220 */ /* 0x004fc80000400000 */
[----:B------:R-:W-:Y:S01]  /*2d10*/  FFMA R26, R25, R24, 1.1641532182693481445e-10 ;  /* 0x2f000000191a7423 */ /* 0x000fe20000000018 */
[----:B------:R-:W-:Y:S04]  /*2d20*/  STG.E desc[UR6][R18.64+0x8], R29 ;  /* 0x0000081d12007986 */ /* 0x000fe8000c101906 */
[----:B------:R1:W-:Y:S04]  /*2d30*/  STG.E desc[UR6][R14.64+0xc], R26 ;  /* 0x00000c1a0e007986 */ /* 0x0003e8000c101906 */
[----:B------:R-:W2:Y:S01]  /*2d40*/  LDG.E R25, desc[UR6][R16.64+0xc] ;  /* 0x00000c0610197981 */ /* 0x000ea2000c1e1900 */
[----:B0-----:R-:W-:Y:S01]  /*2d50*/  IADD3 R22, PT, PT, R21, 0x1ba6d9, R4 ;  /* 0x001ba6d915167810 */ /* 0x001fe20007ffe004 */
[----:B------:R-:W-:-:S03]  /*2d60*/  FADD R20, R20, R29 ;  /* 0x0000001d14147221 */ /* 0x000fc60000000000 */
[----:B------:R-:W-:-:S05]  /*2d70*/  I2FP.F32.U32 R27, R22 ;  /* 0x00000016001b7245 */ /* 0x000fca0000201000 */
[----:B------:R-:W-:Y:S01]  /*2d80*/  FFMA R22, R27, R24, 1.1641532182693481445e-10 ;  /* 0x2f0000001b167423 */ /* 0x000fe20000000018 */
[----:B--2---:R-:W-:-:S05]  /*2d90*/  FMUL R25, R26, R25 ;  /* 0x000000191a197220 */ /* 0x004fca0000400000 */
[----:B------:R-:W-:Y:S04]  /*2da0*/  STG.E desc[UR6][R18.64+0xc], R25 ;  /* 0x00000c1912007986 */ /* 0x000fe8000c101906 */
[----:B------:R0:W-:Y:S04]  /*2db0*/  STG.E desc[UR6][R14.64+0x10], R22 ;  /* 0x000010160e007986 */ /* 0x0001e8000c101906 */
[----:B------:R-:W2:Y:S01]  /*2dc0*/  LDG.E R27, desc[UR6][R16.64+0x10] ;  /* 0x00001006101b7981 */ /* 0x000ea2000c1e1900 */
[----:B-1----:R-:W-:Y:S01]  /*2dd0*/  IADD3 R26, PT, PT, R21, 0x212e9e, R5 ;  /* 0x00212e9e151a7810 */ /* 0x002fe20007ffe005 */
[----:B------:R-:W-:Y:S01]  /*2de0*/  FADD R20, R20, R25 ;  /* 0x0000001914147221 */ /* 0x000fe20000000000 */
[----:B--2---:R-:W-:-:S02]  /*2df0*/  FMUL R29, R22, R27 ;  /* 0x0000001b161d7220 */ /* 0x004fc40000400000 */
[----:B------:R-:W-:-:S03]  /*2e00*/  I2FP.F32.U32 R27, R26 ;  /* 0x0000001a001b7245 */ /* 0x000fc60000201000 */
[----:B------:R1:W-:Y:S02]  /*2e10*/  STG.E desc[UR6][R18.64+0x10], R29 ;  /* 0x0000101d12007986 */ /* 0x0003e4000c101906 */
[----:B------:R-:W-:-:S05]  /*2e20*/  FFMA R27, R27, R24, 1.1641532182693481445e-10 ;  /* 0x2f0000001b1b7423 */ /* 0x000fca0000000018 */
[----:B------:R2:W-:Y:S04]  /*2e30*/  STG.E desc[UR6][R14.64+0x14], R27 ;  /* 0x0000141b0e007986 */ /* 0x0005e8000c101906 */
[----:B------:R-:W3:Y:S01]  /*2e40*/  LDG.E R26, desc[UR6][R16.64+0x14] ;  /* 0x00001406101a7981 */ /* 0x000ee2000c1e1900 */
[----:B0-----:R-:W-:Y:S01]  /*2e50*/  IADD3 R22, PT, PT, R21, 0x26b663, R2 ;  /* 0x0026b66315167810 */ /* 0x001fe20007ffe002 */
[----:B------:R-:W-:Y:S01]  /*2e60*/  FADD R20, R20, R29 ;  /* 0x0000001d14147221 */ /* 0x000fe20000000000 */
[----:B------:R-:W-:Y:S01]  /*2e70*/  LOP3.LUT R3, R3, R2, RZ, 0x3c, !PT ;  /* 0x0000000203037212 */ /* 0x000fe200078e3cff */
[----:B------:R-:W-:Y:S01]  /*2e80*/  VIADD R21, R21, 0x2c3e28 ;  /* 0x002c3e2815157836 */ /* 0x000fe20000000000 */
[----:B------:R-:W-:-:S05]  /*2e90*/  I2FP.F32.U32 R22, R22 ;  /* 0x0000001600167245 */ /* 0x000fca0000201000 */
[----:B-1----:R-:W-:Y:S01]  /*2ea0*/  FFMA R29, R22, R24, 1.1641532182693481445e-10 ;  /* 0x2f000000161d7423 */ /* 0x002fe20000000018 */
[----:B---3--:R-:W-:Y:S01]  /*2eb0*/  FMUL R25, R27, R26 ;  /* 0x0000001a1b197220 */ /* 0x008fe20000400000 */
[----:B------:R-:W-:-:S04]  /*2ec0*/  IMAD.IADD R26, R3, 0x1, R21 ;  /* 0x00000001031a7824 */ /* 0x000fc800078e0215 */
[----:B------:R4:W-:Y:S01]  /*2ed0*/  STG.E desc[UR6][R18.64+0x14], R25 ;  /* 0x0000141912007986 */ /* 0x0009e2000c101906 */
[----:B------:R-:W-:-:S03]  /*2ee0*/  I2FP.F32.U32 R26, R26 ;  /* 0x0000001a001a7245 */ /* 0x000fc60000201000 */
[----:B------:R4:W-:Y:S02]  /*2ef0*/  STG.E desc[UR6][R14.64+0x18], R29 ;  /* 0x0000181d0e007986 */ /* 0x0009e4000c101906 */
[----:B------:R-:W-:Y:S02]  /*2f00*/  FFMA R26, R26, R24, 1.1641532182693481445e-10 ;  /* 0x2f0000001a1a7423 */ /* 0x000fe40000000018 */
[----:B------:R-:W2:Y:S02]  /*2f10*/  LDG.E R22, desc[UR6][R16.64+0x18] ;  /* 0x0000180610167981 */ /* 0x000ea4000c1e1900 */
[----:B--2---:R-:W-:-:S05]  /*2f20*/  FMUL R27, R29, R22 ;  /* 0x000000161d1b7220 */ /* 0x004fca0000400000 */
[----:B------:R4:W-:Y:S04]  /*2f30*/  STG.E desc[UR6][R18.64+0x18], R27 ;  /* 0x0000181b12007986 */ /* 0x0009e8000c101906 */
[----:B------:R4:W-:Y:S04]  /*2f40*/  STG.E desc[UR6][R14.64+0x1c], R26 ;  /* 0x00001c1a0e007986 */ /* 0x0009e8000c101906 */
[----:B------:R-:W2:Y:S01]  /*2f50*/  LDG.E R22, desc[UR6][R16.64+0x1c] ;  /* 0x00001c0610167981 */ /* 0x000ea2000c1e1900 */
[----:B------:R-:W-:Y:S02]  /*2f60*/  VIADD R23, R23, 0x8 ;  /* 0x0000000817177836 */ /* 0x000fe40000000000 */
[----:B------:R-:W-:-:S03]  /*2f70*/  FADD R20, R20, R25 ;  /* 0x0000001914147221 */ /* 0x000fc60000000000 */
[----:B------:R-:W-:Y:S01]  /*2f80*/  ISETP.NE.AND P0, PT, R23, R6, PT ;  /* 0x000000061700720c */ /* 0x000fe20003f05270 */
[----:B------:R-:W-:Y:S01]  /*2f90*/  FADD R20, R20, R27 ;  /* 0x0000001b14147221 */ /* 0x000fe20000000000 */
[----:B--2---:R-:W-:-:S04]  /*2fa0*/  FMUL R22, R26, R22 ;  /* 0x000000161a167220 */ /* 0x004fc80000400000 */
[----:B------:R-:W-:Y:S01]  /*2fb0*/  FADD R20, R20, R22 ;  /* 0x0000001614147221 */ /* 0x000fe20000000000 */
[----:B------:R4:W-:Y:S06]  /*2fc0*/  STG.E desc[UR6][R18.64+0x1c], R22 ;  /* 0x00001c1612007986 */ /* 0x0009ec000c101906 */
[----:B------:R-:W-:Y:S05]  /*2fd0*/  @P0 BRA `(.L_x_13) ;  /* 0xfffffff8001c0947 */ /* 0x000fea000383ffff */
.L_x_12:
[----:B------:R-:W-:Y:S05]  /*2fe0*/  BRA.U !UP1, `(.L_x_11) ;  /* 0x0000000909347547 */ /* 0x000fea000b800000 */
[----:B------:R-:W-:Y:S01]  /*2ff0*/  UISETP.GE.U32.AND UP0, UPT, UR4, 0x4, UPT ;  /* 0x000000040400788c */ /* 0x000fe2000bf06070 */
[----:B----4-:R-:W-:Y:S01]  /*3000*/  IMAD.MOV.U32 R14, RZ, RZ, R3 ;  /* 0x000000ffff0e7224 */ /* 0x010fe200078e0003 */
[----:B------:R-:W-:-:S04]  /*3010*/  ULOP3.LUT UR5, UR8, 0x3, URZ, 0xc0, !UPT ;  /* 0x0000000308057892 */ /* 0x000fc8000f8ec0ff */
[----:B------:R-:W-:-:S03]  /*3020*/  UISETP.NE.AND UP1, UPT, UR5, URZ, UPT ;  /* 0x000000ff0500728c */ /* 0x000fc6000bf25270 */
[----:B------:R-:W-:Y:S08]  /*3030*/  BRA.U !UP0, `(.L_x_14) ;  /* 0x0000000508147547 */ /* 0x000ff0000b800000 */
[----:B-1----:R-:W-:Y:S01]  /*3040*/  SHF.R.U32.HI R11, RZ, 0x2, R0 ;  /* 0x00000002ff0b7819 */ /* 0x002fe20000011600 */
[----:B------:R-:W1:Y:S01]  /*3050*/  LDC.64 R8, c[0x0][0x388] ;  /* 0x0000e200ff087b82 */ /* 0x000e620000000a00 */
[----:B------:R-:W-:Y:S02]  /*3060*/  IMAD.SHL.U32 R13, R3, 0x10, RZ ;  /* 0x00000010030d7824 */ /* 0x000fe400078e00ff */
[----:B0-----:R-:W-:Y:S01]  /*3070*/  LOP3.LUT R0, R11, R0, RZ, 0x3c, !PT ;  /* 0x000000000b007212 */ /* 0x001fe200078e3cff */
[----:B------:R-:W-:-:S04]  /*3080*/  IMAD R15, R7, UR8, R6 ;  /* 0x00000008070f7c24 */ /* 0x000fc8000f8e0206 */
[----:B------:R-:W0:Y:S01]  /*3090*/  LDC.64 R10, c[0x0][0x380] ;  /* 0x0000e000ff0a7b82 */ /* 0x000e220000000a00 */
[----:B------:R-:W-:-:S05]  /*30a0*/  IMAD.SHL.U32 R12, R0, 0x2, RZ ;  /* 0x00000002000c7824 */ /* 0x000fca00078e00ff */
[----:B------:R-:W-:Y:S01]  /*30b0*/  LOP3.LUT R12, R0, R12, R13, 0x96, !PT ;  /* 0x0000000c000c7212 */ /* 0x000fe200078e960d */
[----:B------:R-:W-:-:S03]  /*30c0*/  IMAD.MOV.U32 R0, RZ, RZ, 0x2f800000 ;  /* 0x2f800000ff007424 */ /* 0x000fc600078e00ff */
[----:B------:R-:W-:-:S04]  /*30d0*/  LOP3.LUT R16, R12, R3, RZ, 0x3c, !PT ;  /* 0x000000030c107212 */ /* 0x000fc800078e3cff */
[----:B------:R-:W-:Y:S01]  /*30e0*/  IADD3 R12, PT, PT, R21, 0x587c5, R16 ;  /* 0x000587c5150c7810 */ /* 0x000fe20007ffe010 */
[----:B-1----:R-:W-:-:S03]  /*30f0*/  IMAD.WIDE R8, R15, 0x4, R8 ;  /* 0x000000040f087825 */ /* 0x002fc600078e0208 */
[----:B------:R-:W-:Y:S02]  /*3100*/  I2FP.F32.U32 R17, R12 ;  /* 0x0000000c00117245 */ /* 0x000fe40000201000 */
[----:B------:R-:W-:Y:S01]  /*3110*/  SHF.R.U32.HI R19, RZ, 0x2, R4 ;  /* 0x00000002ff137819 */ /* 0x000fe20000011604 */
[----:B------:R-:W1:Y:S02]  /*3120*/  LDC.64 R12, c[0x0][0x390] ;  /* 0x0000e400ff0c7b82 */ /* 0x000e640000000a00 */
[----:B------:R-:W-:Y:S01]  /*3130*/  FFMA R17, R17, R0, 1.1641532182693481445e-10 ;  /* 0x2f00000011117423 */ /* 0x000fe20000000000 */
[----:B0-----:R-:W-:-:S04]  /*3140*/  IMAD.WIDE R10, R15, 0x4, R10 ;  /* 0x000000040f0a7825 */ /* 0x001fc800078e020a */
[----:B------:R0:W-:Y:S04]  /*3150*/  STG.E desc[UR6][R8.64], R17 ;  /* 0x0000001108007986 */ /* 0x0001e8000c101906 */
[----:B------:R-:W0:Y:S01]  /*3160*/  LDG.E R14, desc[UR6][R10.64] ;  /* 0x000000060a0e7981 */ /* 0x000e22000c1e1900 */
[----:B------:R-:W-:Y:S01]  /*3170*/  LOP3.LUT R19, R19, R4, RZ, 0x3c, !PT ;  /* 0x0000000413137212 */ /* 0x000fe200078e3cff */
[----:B------:R-:W-:-:S04]  /*3180*/  IMAD.SHL.U32 R4, R16, 0x10, RZ ;  /* 0x0000001010047824 */ /* 0x000fc800078e00ff */
[----:B------:R-:W-:-:S05]  /*3190*/  IMAD.SHL.U32 R18, R19, 0x2, RZ ;  /* 0x0000000213127824 */ /* 0x000fca00078e00ff */
[----:B------:R-:W-:Y:S01]  /*31a0*/  LOP3.LUT R19, R19, R18, R4, 0x96, !PT ;  /* 0x0000001213137212 */ /* 0x000fe200078e9604 */
[----:B-1----:R-:W-:-:S03]  /*31b0*/  IMAD.WIDE R12, R15, 0x4, R12 ;  /* 0x000000040f0c7825 */ /* 0x002fc600078e020c */
[----:B------:R-:W-:-:S04]  /*31c0*/  LOP3.LUT R18, R19, R16, RZ, 0x3c, !PT ;  /* 0x0000001013127212 */ /* 0x000fc800078e3cff */
[----:B------:R-:W-:-:S04]  /*31d0*/  IADD3 R4, PT, PT, R21, 0xb0f8a, R18 ;  /* 0x000b0f8a15047810 */ /* 0x000fc80007ffe012 */
[----:B------:R-:W-:-:S05]  /*31e0*/  I2FP.F32.U32 R19, R4 ;  /* 0x0000000400137245 */ /* 0x000fca0000201000 */
[----:B------:R-:W-:Y:S01]  /*31f0*/  FFMA R19, R19, R0, 1.1641532182693481445e-10 ;  /* 0x2f00000013137423 */ /* 0x000fe20000000000 */
[----:B0-----:R-:W-:-:S05]  /*3200*/  FMUL R17, R17, R14 ;  /* 0x0000000e11117220 */ /* 0x001fca0000400000 */
[----:B------:R-:W-:Y:S04]  /*3210*/  STG.E desc[UR6][R12.64], R17 ;  /* 0x000000110c007986 */ /* 0x000fe8000c101906 */
[----:B------:R0:W-:Y:S04]  /*3220*/  STG.E desc[UR6][R8.64+0x4], R19 ;  /* 0x0000041308007986 */ /* 0x0001e8000c101906 */
[----:B------:R-:W2:Y:S01]  /*3230*/  LDG.E R4, desc[UR6][R10.64+0x4] ;  /* 0x000004060a047981 */ /* 0x000ea2000c1e1900 */
[----:B------:R-:W-:-:S04]  /*3240*/  SHF.R.U32.HI R14, RZ, 0x2, R5 ;  /* 0x00000002ff0e7819 */ /* 0x000fc80000011605 */
[----:B------:R-:W-:Y:S01]  /*3250*/  LOP3.LUT R14, R14, R5, RZ, 0x3c, !PT ;  /* 0x000000050e0e7212 */ /* 0x000fe200078e3cff */
[----:B------:R-:W-:-:S04]  /*3260*/  IMAD.SHL.U32 R5, R18, 0x10, RZ ;  /* 0x0000001012057824 */ /* 0x000fc800078e00ff */
[----:B------:R-:W-:-:S05]  /*3270*/  IMAD.SHL.U32 R15, R14, 0x2, RZ ;  /* 0x000000020e0f7824 */ /* 0x000fca00078e00ff */
[----:B------:R-:W-:-:S04]  /*3280*/  LOP3.LUT R5, R14, R15, R5, 0x96, !PT ;  /* 0x0000000f0e057212 */ /* 0x000fc800078e9605 */
[----:B------:R-:W-:-:S04]  /*3290*/  LOP3.LUT R14, R5, R18, RZ, 0x3c, !PT ;  /* 0x00000012050e7212 */ /* 0x000fc800078e3cff */
[----:B------:R-:W-:-:S04]  /*32a0*/  IADD3 R5, PT, PT, R21, 0x10974f, R14 ;  /* 0x0010974f15057810 */ /* 0x000fc80007ffe00e */
[----:B------:R-:W-:-:S05]  /*32b0*/  I2FP.F32.U32 R15, R5 ;  /* 0x00000005000f7245 */ /* 0x000fca0000201000 */
[----:B------:R-:W-:Y:S01]  /*32c0*/  FFMA R15, R15, R0, 1.1641532182693481445e-10 ;  /* 0x2f0000000f0f7423 */ /* 0x000fe20000000000 */
[----:B--2---:R-:W-:-:S05]  /*32d0*/  FMUL R5, R19, R4 ;  /* 0x0000000413057220 */ /* 0x004fca0000400000 */
[----:B------:R-:W-:Y:S04]  /*32e0*/  STG.E desc[UR6][R12.64+0x4], R5 ;  /* 0x000004050c007986 */ /* 0x000fe8000c101906 */
[----:B------:R1:W-:Y:S04]  /*32f0*/  STG.E desc[UR6][R8.64+0x8], R15 ;  /* 0x0000080f08007986 */ /* 0x0003e8000c101906 */
[----:B------:R-:W1:Y:S01]  /*3300*/  LDG.E R4, desc[UR6][R10.64+0x8] ;  /* 0x000008060a047981 */ /* 0x000e62000c1e1900 */
[----:B0-----:R-:W-:Y:S01]  /*3310*/  SHF.R.U32.HI R19, RZ, 0x2, R2 ;  /* 0x00000002ff137819 */ /* 0x001fe20000011602 */
[----:B------:R-:W-:-:S03]  /*3320*/  VIADD R21, R21, 0x161f14 ;  /* 0x00161f1415157836 */ /* 0x000fc60000000000 */
[----:B------:R-:W-:Y:S01]  /*3330*/  LOP3.LUT R19, R19, R2, RZ, 0x3c, !PT ;  /* 0x0000000213137212 */ /* 0x000fe200078e3cff */
[----:B------:R-:W-:-:S04]  /*3340*/  IMAD.SHL.U32 R2, R14, 0x10, RZ ;  /* 0x000000100e027824 */ /* 0x000fc800078e00ff */
[----:B------:R-:W-:-:S05]  /*3350*/  IMAD.SHL.U32 R22, R19, 0x2, RZ ;  /* 0x0000000213167824 */ /* 0x000fca00078e00ff */
[----:B------:R-:W-:-:S04]  /*3360*/  LOP3.LUT R19, R19, R22, R2, 0x96, !PT ;  /* 0x0000001613137212 */ /* 0x000fc800078e9602 */
[----:B------:R-:W-:-:S05]  /*3370*/  LOP3.LUT R14, R19, R14, RZ, 0x3c, !PT ;  /* 0x0000000e130e7212 */ /* 0x000fca00078e3cff */
[----:B------:R-:W-:-:S05]  /*3380*/  IMAD.IADD R2, R14, 0x1, R21 ;  /* 0x000000010e027824 */ /* 0x000fca00078e0215 */
[----:B------:R-:W-:-:S05]  /*3390*/  I2FP.F32.U32 R19, R2 ;  /* 0x0000000200137245 */ /* 0x000fca0000201000 */
[----:B------:R-:W-:Y:S01]  /*33a0*/  FFMA R19, R19, R0, 1.1641532182693481445e-10 ;  /* 0x2f00000013137423 */ /* 0x000fe20000000000 */
[----:B-1----:R-:W-:-:S05]  /*33b0*/  FMUL R15, R15, R4 ;  /* 0x000000040f0f7220 */ /* 0x002fca0000400000 */
[----:B------:R2:W-:Y:S04]  /*33c0*/  STG.E desc[UR6][R12.64+0x8], R15 ;  /* 0x0000080f0c007986 */ /* 0x0005e8000c101906 */
[----:B------:R2:W-:Y:S04]  /*33d0*/  STG.E desc[UR6][R8.64+0xc], R19 ;  /* 0x00000c1308007986 */ /* 0x0005e8000c101906 */
[----:B------:R-:W3:Y:S01]  /*33e0*/  LDG.E R10, desc[UR6][R10.64+0xc] ;  /* 0x00000c060a0a7981 */ /* 0x000ee2000c1e1900 */
[----:B------:R-:W-:Y:S01]  /*33f0*/  FADD R20, R20, R17 ;  /* 0x0000001114147221 */ /* 0x000fe20000000000 */
[----:B------:R-:W-:-:S02]  /*3400*/  IMAD.MOV.U32 R0, RZ, RZ, R3 ;  /* 0x000000ffff007224 */ /* 0x000fc400078e0003 */
[----:B------:R-:W-:Y:S02]  /*3410*/  VIADD R6, R6, 0x4 ;  /* 0x0000000406067836 */ /* 0x000fe40000000000 */
[----:B------:R-:W-:Y:S01]  /*3420*/  FADD R20, R20, R5 ;  /* 0x0000000514147221 */ /* 0x000fe20000000000 */
[----:B------:R-:W-:Y:S02]  /*3430*/  IMAD.MOV.U32 R4, RZ, RZ, R16 ;  /* 0x000000ffff047224 */ /* 0x000fe400078e0010 */
[----:B------:R-:W-:Y:S02]  /*3440*/  IMAD.MOV.U32 R5, RZ, RZ, R18 ;  /* 0x000000ffff057224 */ /* 0x000fe400078e0012 */
[----:B------:R-:W-:Y:S01]  /*3450*/  FADD R20, R20, R15 ;  /* 0x0000000f14147221 */ /* 0x000fe20000000000 */
[----:B---3--:R-:W-:-:S04]  /*3460*/  FMUL R23, R19, R10 ;  /* 0x0000000a13177220 */ /* 0x008fc80000400000 */
[----:B------:R-:W-:Y:S01]  /*3470*/  FADD R20, R20, R23 ;  /* 0x0000001714147221 */ /* 0x000fe20000000000 */
[----:B------:R2:W-:Y:S06]  /*3480*/  STG.E desc[UR6][R12.64+0xc], R23 ;  /* 0x00000c170c007986 */ /* 0x0005ec000c101906 */
.L_x_14:
[----:B------:R-:W-:Y:S05]  /*3490*/  BRA.U !UP1, `(.L_x_11) ;  /* 0x0000000509087547 */ /* 0x000fea000b800000 */
[----:B------:R-:W-:Y:S02]  /*34a0*/  UISETP.NE.AND UP0, UPT, UR5, 0x1, UPT ;  /* 0x000000010500788c */ /* 0x000fe4000bf05270 */
[----:B------:R-:W-:-:S04]  /*34b0*/  ULOP3.LUT UR4, UR8, 0x1, URZ, 0xc0, !UPT ;  /* 0x0000000108047892 */ /* 0x000fc8000f8ec0ff */
[----:B------:R-:W-:-:S03]  /*34c0*/  UISETP.NE.U32.AND UP1, UPT, UR4, 0x1, UPT ;  /* 0x000000010400788c */ /* 0x000fc6000bf25070 */
[----:B------:R-:W-:Y:S08]  /*34d0*/  BRA.U !UP0, `(.L_x_15) ;  /* 0x00000001089c7547 */ /* 0x000ff0000b800000 */
[----:B-12---:R-:W-:Y:S01]  /*34e0*/  SHF.R.U32.HI R9, RZ, 0x2, R0 ;  /* 0x00000002ff097819 */ /* 0x006fe20000011600 */
[----:B0-----:R-:W0:Y:S01]  /*34f0*/  LDC.64 R2, c[0x0][0x388] ;  /* 0x0000e200ff027b82 */ /* 0x001e220000000a00 */
[----:B------:R-:W-:Y:S02]  /*3500*/  IMAD R13, R7, UR8, R6 ;  /* 0x00000008070d7c24 */ /* 0x000fe4000f8e0206 */
[----:B------:R-:W-:Y:S01]  /*3510*/  LOP3.LUT R11, R9, R0, RZ, 0x3c, !PT ;  /* 0x00000000090b7212 */ /* 0x000fe200078e3cff */
[----:B------:R-:W-:-:S04]  /*3520*/  IMAD.SHL.U32 R0, R14, 0x10, RZ ;  /* 0x000000100e007824 */ /* 0x000fc800078e00ff */
[----:B------:R-:W1:Y:S01]  /*3530*/  LDC.64 R8, c[0x0][0x380] ;  /* 0x0000e000ff087b82 */ /* 0x000e620000000a00 */
[----:B------:R-:W-:-:S05]  /*3540*/  IMAD.SHL.U32 R10, R11, 0x2, RZ ;  /* 0x000000020b0a7824 */ /* 0x000fca00078e00ff */
[----:B------:R-:W-:Y:S01]  /*3550*/  LOP3.LUT R11, R11, R10, R0, 0x96, !PT ;  /* 0x0000000a0b0b7212 */ /* 0x000fe200078e9600 */
[----:B------:R-:W-:-:S03]  /*3560*/  IMAD.MOV.U32 R0, RZ, RZ, 0x2f800000 ;  /* 0x2f800000ff007424 */ /* 0x000fc600078e00ff */
[----:B------:R-:W-:-:S04]  /*3570*/  LOP3.LUT R14, R11, R14, RZ, 0x3c, !PT ;  /* 0x0000000e0b0e7212 */ /* 0x000fc800078e3cff */
[----:B------:R-:W-:Y:S01]  /*3580*/  IADD3 R10, PT, PT, R21, 0x587c5, R14 ;  /* 0x000587c5150a7810 */ /* 0x000fe20007ffe00e */
[----:B0-----:R-:W-:-:S03]  /*3590*/  IMAD.WIDE R2, R13, 0x4, R2 ;  /* 0x000000040d027825 */ /* 0x001fc600078e0202 */
[----:B------:R-:W-:-:S05]  /*35a0*/  I2FP.F32.U32 R11, R10 ;  /* 0x0000000a000b7245 */ /* 0x000fca0000201000 */
[----:B------:R-:W-:Y:S01]  /*35b0*/  FFMA R15, R11, R0, 1.1641532182693481445e-10 ;  /* 0x2f0000000b0f7423 */ /* 0x000fe20000000000 */
[----:B-1----:R-:W-:-:S04]  /*35c0*/  IMAD.WIDE R8, R13, 0x4, R8 ;  /* 0x000000040d087825 */ /* 0x002fc800078e0208 */
[----:B------:R0:W-:Y:S04]  /*35d0*/  STG.E desc[UR6][R2.64], R15 ;  /* 0x0000000f02007986 */ /* 0x0001e8000c101906 */
[----:B------:R-:W0:Y:S01]  /*35e0*/  LDG.E R12, desc[UR6][R8.64] ;  /* 0x00000006080c7981 */ /* 0x000e22000c1e1900 */
[----:B------:R-:W-:Y:S01]  /*35f0*/  SHF.R.U32.HI R11, RZ, 0x2, R4 ;  /* 0x00000002ff0b7819 */ /* 0x000fe20000011604 */
[----:B------:R-:W-:Y:S02]  /*3600*/  IMAD.SHL.U32 R17, R14, 0x10, RZ ;  /* 0x000000100e117824 */ /* 0x000fe400078e00ff */
[----:B------:R-:W-:Y:S01]  /*3610*/  VIADD R21, R21, 0xb0f8a ;  /* 0x000b0f8a15157836 */ /* 0x000fe20000000000 */
[----:B------:R-:W-:Y:S02]  /*3620*/  LOP3.LUT R4, R11, R4, RZ, 0x3c, !PT ;  /* 0x000000040b047212 */ /* 0x000fe400078e3cff */
[----:B------:R-:W1:Y:S03]  /*3630*/  LDC.64 R10, c[0x0][0x390] ;  /* 0x0000e400ff0a7b82 */ /* 0x000e660000000a00 */
[----:B------:R-:W-:-:S05]  /*3640*/  IMAD.SHL.U32 R16, R4, 0x2, RZ ;  /* 0x0000000204107824 */ /* 0x000fca00078e00ff */
[----:B------:R-:W-:-:S04]  /*3650*/  LOP3.LUT R17, R4, R16, R17, 0x96, !PT ;  /* 0x0000001004117212 */ /* 0x000fc800078e9611 */
[----:B------:R-:W-:-:S05]  /*3660*/  LOP3.LUT R14, R17, R14, RZ, 0x3c, !PT ;  /* 0x0000000e110e7212 */ /* 0x000fca00078e3cff */
[----:B------:R-:W-:-:S05]  /*3670*/  IMAD.IADD R4, R14, 0x1, R21 ;  /* 0x000000010e047824 */ /* 0x000fca00078e0215 */
[----:B------:R-:W-:Y:S01]  /*3680*/  I2FP.F32.U32 R17, R4 ;  /* 0x0000000400117245 */ /* 0x000fe20000201000 */
[----:B-1----:R-:W-:-:S04]  /*3690*/  IMAD.WIDE R10, R13, 0x4, R10 ;  /* 0x000000040d0a7825 */ /* 0x002fc800078e020a */
[----:B------:R-:W-:Y:S01]  /*36a0*/  FFMA R17, R17, R0, 1.1641532182693481445e-10 ;  /* 0x2f00000011117423 */ /* 0x000fe20000000000 */
[----:B0-----:R-:W-:-:S05]  /*36b0*/  FMUL R15, R15, R12 ;  /* 0x0000000c0f0f7220 */ /* 0x001fca0000400000 */
[----:B------:R3:W-:Y:S04]  /*36c0*/  STG.E desc[UR6][R10.64], R15 ;  /* 0x0000000f0a007986 */ /* 0x0007e8000c101906 */
[----:B------:R3:W-:Y:S04]  /*36d0*/  STG.E desc[UR6][R2.64+0x4], R17 ;  /* 0x0000041102007986 */ /* 0x0007e8000c101906 */
[----:B------:R-:W2:Y:S01]  /*36e0*/  LDG.E R8, desc[UR6][R8.64+0x4] ;  /* 0x0000040608087981 */ /* 0x000ea2000c1e1900 */
[----:B------:R-:W-:Y:S01]  /*36f0*/  FADD R20, R20, R15 ;  /* 0x0000000f14147221 */ /* 0x000fe20000000000 */
[----:B------:R-:W-:-:S02]  /*3700*/  IMAD.MOV.U32 R0, RZ, RZ, R5 ;  /* 0x000000ffff007224 */ /* 0x000fc400078e0005 */
[----:B------:R-:W-:Y:S02]  /*3710*/  VIADD R6, R6, 0x2 ;  /* 0x0000000206067836 */ /* 0x000fe40000000000 */
[----:B--2---:R-:W-:-:S04]  /*3720*/  FMUL R13, R17, R8 ;  /* 0x00000008110d7220 */ /* 0x004fc80000400000 */
[----:B------:R-:W-:Y:S01]  /*3730*/  FADD R20, R20, R13 ;  /* 0x0000000d14147221 */ /* 0x000fe20000000000 */
[----:B------:R3:W-:Y:S06]  /*3740*/  STG.E desc[UR6][R10.64+0x4], R13 ;  /* 0x0000040d0a007986 */ /* 0x0007ec000c101906 */
.L_x_15:
[----:B------:R-:W-:Y:S05]  /*3750*/  BRA.U UP1, `(.L_x_11) ;  /* 0x0000000101587547 */ /* 0x000fea000b800000 */
[----:B0-----:R-:W-:Y:S01]  /*3760*/  SHF.R.U32.HI R5, RZ, 0x2, R0 ;  /* 0x00000002ff057819 */ /* 0x001fe20000011600 */
[----:B---3--:R-:W0:Y:S01]  /*3770*/  LDC.64 R2, c[0x0][0x388] ;  /* 0x0000e200ff027b82 */ /* 0x008e220000000a00 */
[----:B-12---:R-:W-:Y:S02]  /*3780*/  IMAD.SHL.U32 R9, R14, 0x10, RZ ;  /* 0x000000100e097824 */ /* 0x006fe400078e00ff */
[----:B------:R-:W-:Y:S01]  /*3790*/  LOP3.LUT R0, R5, R0, RZ, 0x3c, !PT ;  /* 0x0000000005007212 */ /* 0x000fe200078e3cff */
[----:B------:R-:W-:Y:S02]  /*37a0*/  IMAD R13, R7, UR8, R6 ;  /* 0x00000008070d7c24 */ /* 0x000fe4000f8e0206 */
[----:B------:R-:W-:Y:S02]  /*37b0*/  IMAD.MOV.U32 R11, RZ, RZ, 0x2f800000 ;  /* 0x2f800000ff0b7424 */ /* 0x000fe400078e00ff */
[----:B------:R-:W1:Y:S01]  /*37c0*/  LDC.64 R4, c[0x0][0x380] ;  /* 0x0000e000ff047b82 */ /* 0x000e620000000a00 */
[----:B------:R-:W-:-:S05]  /*37d0*/  IMAD.SHL.U32 R8, R0, 0x2, RZ ;  /* 0x0000000200087824 */ /* 0x000fca00078e00ff */
[----:B------:R-:W-:-:S04]  /*37e0*/  LOP3.LUT R9, R0, R8, R9, 0x96, !PT ;  /* 0x0000000800097212 */ /* 0x000fc800078e9609 */
[----:B------:R-:W-:Y:S02]  /*37f0*/  LOP3.LUT R14, R9, R14, RZ, 0x3c, !PT ;  /* 0x0000000e090e7212 */ /* 0x000fe400078e3cff */
[----:B------:R-:W2:Y:S02]  /*3800*/  LDC.64 R8, c[0x0][0x390] ;  /* 0x0000e400ff087b82 */ /* 0x000ea40000000a00 */
[----:B------:R-:W-:Y:S01]  /*3810*/  IADD3 R14, PT, PT, R21, 0x587c5, R14 ;  /* 0x000587c5150e7810 */ /* 0x000fe20007ffe00e */
[----:B0-----:R-:W-:-:S03]  /*3820*/  IMAD.WIDE R2, R13, 0x4, R2 ;  /* 0x000000040d027825 */ /* 0x001fc600078e0202 */
[----:B------:R-:W-:-:S05]  /*3830*/  I2FP.F32.U32 R14, R14 ;  /* 0x0000000e000e7245 */ /* 0x000fca0000201000 */
[----:B------:R-:W-:Y:S01]  /*3840*/  FFMA R11, R14, R11, 1.1641532182693481445e-10 ;  /* 0x2f0000000e0b7423 */ /* 0x000fe2000000000b */
[----:B-1----:R-:W-:-:S04]  /*3850*/  IMAD.WIDE R4, R13, 0x4, R4 ;  /* 0x000000040d047825 */ /* 0x002fc800078e0204 */
[----:B------:R0:W-:Y:S04]  /*3860*/  STG.E desc[UR6][R2.64], R11 ;  /* 0x0000000b02007986 */ /* 0x0001e8000c101906 */
[----:B------:R-:W3:Y:S01]  /*3870*/  LDG.E R4, desc[UR6][R4.64] ;  /* 0x0000000604047981 */ /* 0x000ee2000c1e1900 */
[----:B--2---:R-:W-:-:S04]  /*3880*/  IMAD.WIDE R8, R13, 0x4, R8 ;  /* 0x000000040d087825 */ /* 0x004fc800078e0208 */
[----:B---3--:R-:W-:-:S04]  /*3890*/  FMUL R13, R11, R4 ;  /* 0x000000040b0d7220 */ /* 0x008fc80000400000 */
[----:B------:R-:W-:Y:S01]  /*38a0*/  FADD R20, R20, R13 ;  /* 0x0000000d14147221 */ /* 0x000fe20000000000 */
[----:B------:R0:W-:Y:S06]  /*38b0*/  STG.E desc[UR6][R8.64], R13 ;  /* 0x0000000d08007986 */ /* 0x0001ec000c101906 */
.L_x_11:
[----:B------:R-:W3:Y:S01]  /*38c0*/  LDCU.64 UR4, c[0x0][0x390] ;  /* 0x00007200ff0477ac */ /* 0x000ee20008000a00 */
[----:B0-----:R-:W-:Y:S02]  /*38d0*/  SHF.R.S32.HI R0, RZ, 0x1f, R7 ;  /* 0x0000001fff007819 */ /* 0x001fe40000011407 */
[----:B---3--:R-:W-:-:S04]  /*38e0*/  LEA R2, P0, R7, UR4, 0x2 ;  /* 0x0000000407027c11 */ /* 0x008fc8000f8010ff */
[----:B------:R-:W-:-:S05]  /*38f0*/  LEA.HI.X R3, R7, UR5, R0, 0x2, P0 ;  /* 0x0000000507037c11 */ /* 0x000fca00080f1400 */
[----:B------:R-:W-:Y:S01]  /*3900*/  STG.E desc[UR6][R2.64], R20 ;  /* 0x0000001402007986 */ /* 0x000fe2000c101906 */
[----:B------:R-:W-:Y:S05]  /*3910*/  EXIT ;  /* 0x000000000000794d */ /* 0x000fea0003800000 */
.L_x_16:
[----:B------:R-:W-:-:S00]  /*3920*/  BRA `(.L_x_16) ;  /* 0xfffffffc00fc7947 */ /* 0x000fc0000383ffff */
[----:B------:R-:W-:-:S00]  /*3930*/  NOP ;  /* 0x0000000000007918 */ /* 0x000fc00000000000 */
        /* <DEDUP_REMOVED lines=12> */
.L_x_17:


//--------------------- .nv.global.init           --------------------------
	.section	.nv.global.init,"aw",@progbits
	.align	4
.nv.global.init:
	.type		mrg32k3aM1SubSeq,@object
	.size		mrg32k3aM1SubSeq,(mrg32k3aM2SubSeq - mrg32k3aM1SubSeq)
mrg32k3aM1SubSeq:
        /*0000*/ 	.byte	0x0b, 0xcc, 0xee, 0x04, 0x73, 0x29, 0x8b, 0x6f, 0xf6, 0x53, 0x03, 0xf6, 0x23, 0xf6, 0xea, 0xda
        /* <DEDUP_REMOVED lines=125> */
	.type		mrg32k3aM2SubSeq,@object
	.size		mrg32k3aM2SubSeq,(mrg32k3aM1 - mrg32k3aM2SubSeq)
mrg32k3aM2SubSeq:
        /* <DEDUP_REMOVED lines=126> */
	.type		mrg32k3aM1,@object
	.size		mrg32k3aM1,(mrg32k3aM1Seq - mrg32k3aM1)
mrg32k3aM1:
        /* <DEDUP_REMOVED lines=144> */
	.type		mrg32k3aM1Seq,@object
	.size		mrg32k3aM1Seq,(mrg32k3aM2 - mrg32k3aM1Seq)
mrg32k3aM1Seq:
        /* <DEDUP_REMOVED lines=144> */
	.type		mrg32k3aM2,@object
	.size		mrg32k3aM2,(mrg32k3aM2Seq - mrg32k3aM2)
mrg32k3aM2:
        /* <DEDUP_REMOVED lines=144> */
	.type		mrg32k3aM2Seq,@object
	.size		mrg32k3aM2Seq,(precalc_xorwow_matrix - mrg32k3aM2Seq)
mrg32k3aM2Seq:
        /* <DEDUP_REMOVED lines=144> */
	.type		precalc_xorwow_matrix,@object
	.size		precalc_xorwow_matrix,(precalc_xorwow_offset_matrix - precalc_xorwow_matrix)
precalc_xorwow_matrix:
        /* <DEDUP_REMOVED lines=6400> */
	.type		precalc_xorwow_offset_matrix,@object
	.size		precalc_xorwow_offset_matrix,(.L_1 - precalc_xorwow_offset_matrix)
precalc_xorwow_offset_matrix:
        /* <DEDUP_REMOVED lines=6400> */
.L_1:


//--------------------- .nv.shared.reserved.0     --------------------------
	.section	.nv.shared.reserved.0,"aw",@nobits
	.weak		__nv_reservedSMEM_offset_0_alias
	.size		__nv_reservedSMEM_offset_0_alias, 0, 64
	.other		__nv_reservedSMEM_offset_0_alias,@"STO_CUDA_RESERVED_SHARED STV_DEFAULT"
__nv_reservedSMEM_offset_0_alias:
	.zero		0
	.zero		64


//--------------------- .nv.constant0._Z11rl_simulatePfS_S_ii --------------------------
	.section	.nv.constant0._Z11rl_simulatePfS_S_ii,"a",@progbits
	.sectionflags	@""
	.align	4
.nv.constant0._Z11rl_simulatePfS_S_ii:
	.zero		928


//--------------------- SYMBOLS --------------------------

	.type		.nv.reservedSmem.offset0,@object
	.size		.nv.reservedSmem.offset0,0x4
